	.target	sm_90a

	.elftype	@"ET_EXEC"


//--------------------- .note.nv.tkinfo           --------------------------
	.section	.note.nv.tkinfo,"",@"SHT_NOTE"
	.sectionflags	@"SHF_NOTE_NV_TKINFO"
	.tkinfo
        /*0018*/ 	.word	0x00000002
        /*0030*/ 	.string	""
        /*0030*/ 	.string	"ptxas"
        /*0030*/ 	.string	"Cuda compilation tools, release 13.0, V13.0.88"
        /*0030*/ 	.string	"Build cuda_13.0.r13.0/compiler.36424714_0"
        /*0030*/ 	.string	"-arch sm_90a -m 64 "



//--------------------- .note.nv.cuinfo           --------------------------
	.section	.note.nv.cuinfo,"",@"SHT_NOTE"
	.sectionflags	@"SHF_NOTE_NV_CUINFO"
        /*0018*/ 	.short	0x0002
        /*001a*/ 	.short	0x005a
        /*001c*/ 	.short	0x0082
	.zero		2


//--------------------- .nv.info                  --------------------------
	.section	.nv.info,"",@"SHT_CUDA_INFO"
	.align	4


	//----- nvinfo : EIATTR_REGCOUNT
	.align		4
        /*0000*/ 	.byte	0x04, 0x2f
        /*0002*/ 	.short	(.L_15 - .L_14)
	.align		4
.L_14:
        /*0004*/ 	.word	index@(_ZN7cutlass13device_kernelINS_4gemm6kernel13GemmUniversalIN4cute5tupleIJiiiiEEENS1_10collective13CollectiveMmaINS1_34MainloopSm90TmaGmmaWarpSpecializedILi3ENS5_IJNS4_1CILi1EEENSA_ILi8EEESB_EEENS1_35KernelTmaWarpSpecializedCooperativeEEENS5_IJNSA_ILi128EEESG_NSA_ILi64EEEEEENS_6half_tENS5_IJSB_llEEESJ_NS5_IJlSB_lEEENS4_8TiledMMAINS4_8MMA_AtomIJNS4_4SM904GMMA26MMA_64x128x16_F32F16F16_SSILNSP_5MajorE1ELSR_0ELNSP_7ScaleInE1ELSS_1EEEEEENS4_6LayoutINS5_IJNSA_ILi2EEESB_SB_EEENS5_IJSB_NSA_ILi0EEESY_EEEEENS5_IJNS4_10UnderscoreES11_S11_EEEEENS4_23SM90_TMA_LOAD_MULTICASTENS4_14ComposedLayoutINS4_7SwizzleILi3ELi4ELi3EEENS4_18smem_ptr_flag_bitsILi16EEENSV_INS5_IJSH_SC_EEENS5_IJSB_SH_EEEEEEEvNS4_8identityENS4_13SM90_TMA_LOADENS15_IS17_S19_NSV_INS5_IJSC_SH_EEENS5_IJSH_SB_EEEEEEEvS1E_EENS_8epilogue10collective6detail29Sm90TmaWarpSpecializedAdapterINS1M_15DefaultEpilogueISJ_SL_SL_NS1L_6thread17LinearCombinationISJ_Li1EffLNS1Q_9ScaleType4KindE0ELNS_15FloatRoundStyleE2ESJ_EENS1_15EpilogueDefaultEEEEEvvEEEEvNT_6ParamsE)
        /*0008*/ 	.word	0x000000a8


	//----- nvinfo : EIATTR_FRAME_SIZE
	.align		4
.L_15:
        /*000c*/ 	.byte	0x04, 0x11
        /*000e*/ 	.short	(.L_17 - .L_16)
	.align		4
.L_16:
        /*0010*/ 	.word	index@(_ZN7cutlass13device_kernelINS_4gemm6kernel13GemmUniversalIN4cute5tupleIJiiiiEEENS1_10collective13CollectiveMmaINS1_34MainloopSm90TmaGmmaWarpSpecializedILi3ENS5_IJNS4_1CILi1EEENSA_ILi8EEESB_EEENS1_35KernelTmaWarpSpecializedCooperativeEEENS5_IJNSA_ILi128EEESG_NSA_ILi64EEEEEENS_6half_tENS5_IJSB_llEEESJ_NS5_IJlSB_lEEENS4_8TiledMMAINS4_8MMA_AtomIJNS4_4SM904GMMA26MMA_64x128x16_F32F16F16_SSILNSP_5MajorE1ELSR_0ELNSP_7ScaleInE1ELSS_1EEEEEENS4_6LayoutINS5_IJNSA_ILi2EEESB_SB_EEENS5_IJSB_NSA_ILi0EEESY_EEEEENS5_IJNS4_10UnderscoreES11_S11_EEEEENS4_23SM90_TMA_LOAD_MULTICASTENS4_14ComposedLayoutINS4_7SwizzleILi3ELi4ELi3EEENS4_18smem_ptr_flag_bitsILi16EEENSV_INS5_IJSH_SC_EEENS5_IJSB_SH_EEEEEEEvNS4_8identityENS4_13SM90_TMA_LOADENS15_IS17_S19_NSV_INS5_IJSC_SH_EEENS5_IJSH_SB_EEEEEEEvS1E_EENS_8epilogue10collective6detail29Sm90TmaWarpSpecializedAdapterINS1M_15DefaultEpilogueISJ_SL_SL_NS1L_6thread17LinearCombinationISJ_Li1EffLNS1Q_9ScaleType4KindE0ELNS_15FloatRoundStyleE2ESJ_EENS1_15EpilogueDefaultEEEEEvvEEEEvNT_6ParamsE)
        /*0014*/ 	.word	0x00000000


	//----- nvinfo : EIATTR_MIN_STACK_SIZE
	.align		4
.L_17:
        /*0018*/ 	.byte	0x04, 0x12
        /*001a*/ 	.short	(.L_19 - .L_18)
	.align		4
.L_18:
        /*001c*/ 	.word	index@(_ZN7cutlass13device_kernelINS_4gemm6kernel13GemmUniversalIN4cute5tupleIJiiiiEEENS1_10collective13CollectiveMmaINS1_34MainloopSm90TmaGmmaWarpSpecializedILi3ENS5_IJNS4_1CILi1EEENSA_ILi8EEESB_EEENS1_35KernelTmaWarpSpecializedCooperativeEEENS5_IJNSA_ILi128EEESG_NSA_ILi64EEEEEENS_6half_tENS5_IJSB_llEEESJ_NS5_IJlSB_lEEENS4_8TiledMMAINS4_8MMA_AtomIJNS4_4SM904GMMA26MMA_64x128x16_F32F16F16_SSILNSP_5MajorE1ELSR_0ELNSP_7ScaleInE1ELSS_1EEEEEENS4_6LayoutINS5_IJNSA_ILi2EEESB_SB_EEENS5_IJSB_NSA_ILi0EEESY_EEEEENS5_IJNS4_10UnderscoreES11_S11_EEEEENS4_23SM90_TMA_LOAD_MULTICASTENS4_14ComposedLayoutINS4_7SwizzleILi3ELi4ELi3EEENS4_18smem_ptr_flag_bitsILi16EEENSV_INS5_IJSH_SC_EEENS5_IJSB_SH_EEEEEEEvNS4_8identityENS4_13SM90_TMA_LOADENS15_IS17_S19_NSV_INS5_IJSC_SH_EEENS5_IJSH_SB_EEEEEEEvS1E_EENS_8epilogue10collective6detail29Sm90TmaWarpSpecializedAdapterINS1M_15DefaultEpilogueISJ_SL_SL_NS1L_6thread17LinearCombinationISJ_Li1EffLNS1Q_9ScaleType4KindE0ELNS_15FloatRoundStyleE2ESJ_EENS1_15EpilogueDefaultEEEEEvvEEEEvNT_6ParamsE)
        /*0020*/ 	.word	0x00000000
.L_19:


//--------------------- .nv.compat                --------------------------
	.section	.nv.compat,"",@"SHT_CUDA_COMPAT_INFO"
	.align	4
        /*0000*/ 	.byte	0x02, 0x09, 0x01, 0x00, 0x02, 0x02, 0x04, 0x00, 0x02, 0x05, 0x05, 0x00, 0x03, 0x07, 0x01, 0x01
        /*0010*/ 	.byte	0x02, 0x03, 0x01, 0x00, 0x02, 0x06, 0x01, 0x00, 0x04, 0x0b, 0x08, 0x00, 0x00, 0x00, 0x00, 0x00
        /*0020*/ 	.byte	0x00, 0x00, 0x00, 0x00


//--------------------- .nv.info._ZN7cutlass13device_kernelINS_4gemm6kernel13GemmUniversalIN4cute5tupleIJiiiiEEENS1_10collective13CollectiveMmaINS1_34MainloopSm90TmaGmmaWarpSpecializedILi3ENS5_IJNS4_1CILi1EEENSA_ILi8EEESB_EEENS1_35KernelTmaWarpSpecializedCooperativeEEENS5_IJNSA_ILi128EEESG_NSA_ILi64EEEEEENS_6half_tENS5_IJSB_llEEESJ_NS5_IJlSB_lEEENS4_8TiledMMAINS4_8MMA_AtomIJNS4_4SM904GMMA26MMA_64x128x16_F32F16F16_SSILNSP_5MajorE1ELSR_0ELNSP_7ScaleInE1ELSS_1EEEEEENS4_6LayoutINS5_IJNSA_ILi2EEESB_SB_EEENS5_IJSB_NSA_ILi0EEESY_EEEEENS5_IJNS4_10UnderscoreES11_S11_EEEEENS4_23SM90_TMA_LOAD_MULTICASTENS4_14ComposedLayoutINS4_7SwizzleILi3ELi4ELi3EEENS4_18smem_ptr_flag_bitsILi16EEENSV_INS5_IJSH_SC_EEENS5_IJSB_SH_EEEEEEEvNS4_8identityENS4_13SM90_TMA_LOADENS15_IS17_S19_NSV_INS5_IJSC_SH_EEENS5_IJSH_SB_EEEEEEEvS1E_EENS_8epilogue10collective6detail29Sm90TmaWarpSpecializedAdapterINS1M_15DefaultEpilogueISJ_SL_SL_NS1L_6thread17LinearCombinationISJ_Li1EffLNS1Q_9ScaleType4KindE0ELNS_15FloatRoundStyleE2ESJ_EENS1_15EpilogueDefaultEEEEEvvEEEEvNT_6ParamsE --------------------------
	.section	.nv.info._ZN7cutlass13device_kernelINS_4gemm6kernel13GemmUniversalIN4cute5tupleIJiiiiEEENS1_10collective13CollectiveMmaINS1_34MainloopSm90TmaGmmaWarpSpecializedILi3ENS5_IJNS4_1CILi1EEENSA_ILi8EEESB_EEENS1_35KernelTmaWarpSpecializedCooperativeEEENS5_IJNSA_ILi128EEESG_NSA_ILi64EEEEEENS_6half_tENS5_IJSB_llEEESJ_NS5_IJlSB_lEEENS4_8TiledMMAINS4_8MMA_AtomIJNS4_4SM904GMMA26MMA_64x128x16_F32F16F16_SSILNSP_5MajorE1ELSR_0ELNSP_7ScaleInE1ELSS_1EEEEEENS4_6LayoutINS5_IJNSA_ILi2EEESB_SB_EEENS5_IJSB_NSA_ILi0EEESY_EEEEENS5_IJNS4_10UnderscoreES11_S11_EEEEENS4_23SM90_TMA_LOAD_MULTICASTENS4_14ComposedLayoutINS4_7SwizzleILi3ELi4ELi3EEENS4_18smem_ptr_flag_bitsILi16EEENSV_INS5_IJSH_SC_EEENS5_IJSB_SH_EEEEEEEvNS4_8identityENS4_13SM90_TMA_LOADENS15_IS17_S19_NSV_INS5_IJSC_SH_EEENS5_IJSH_SB_EEEEEEEvS1E_EENS_8epilogue10collective6detail29Sm90TmaWarpSpecializedAdapterINS1M_15DefaultEpilogueISJ_SL_SL_NS1L_6thread17LinearCombinationISJ_Li1EffLNS1Q_9ScaleType4KindE0ELNS_15FloatRoundStyleE2ESJ_EENS1_15EpilogueDefaultEEEEEvvEEEEvNT_6ParamsE,"",@"SHT_CUDA_INFO"
	.sectionflags	@""
	.align	4


	//----- nvinfo : EIATTR_CUDA_API_VERSION
	.align		4
        /*0000*/ 	.byte	0x04, 0x37
        /*0002*/ 	.short	(.L_21 - .L_20)
.L_20:
        /*0004*/ 	.word	0x00000082


	//----- nvinfo : EIATTR_KPARAM_INFO
	.align		4
.L_21:
        /*0008*/ 	.byte	0x04, 0x17
        /*000a*/ 	.short	(.L_23 - .L_22)
.L_22:
        /*000c*/ 	.word	0x00000000
        /*0010*/ 	.short	0x0000
        /*0012*/ 	.short	0x0070
        /*0014*/ 	.byte	0x00, 0xf0, 0x01, 0x10


	//----- nvinfo : EIATTR_SPARSE_MMA_MASK
	.align		4
.L_23:
        /*0018*/ 	.byte	0x03, 0x50
        /*001a*/ 	.short	0x0000


	//----- nvinfo : EIATTR_MAXREG_COUNT
	.align		4
        /*001c*/ 	.byte	0x03, 0x1b
        /*001e*/ 	.short	0x00a8


	//----- nvinfo : EIATTR_NUM_BARRIERS
	.align		4
        /*0020*/ 	.byte	0x02, 0x4c
        /*0022*/ 	.byte	0x01
	.zero		1


	//----- nvinfo : EIATTR_EXTERNS
	.align		4
        /*0024*/ 	.byte	0x04, 0x0f
        /*0026*/ 	.short	(.L_25 - .L_24)


	//   ....[0]....
	.align		4
.L_24:
        /*0028*/ 	.word	index@(__assertfail)


	//----- nvinfo : EIATTR_MERCURY_ISA_VERSION
	.align		4
.L_25:
        /*002c*/ 	.byte	0x03, 0x5f
        /*002e*/ 	.short	0x0101


	//----- nvinfo : EIATTR_INT_WARP_WIDE_INSTR_OFFSETS
	.align		4
        /*0030*/ 	.byte	0x04, 0x31
        /*0032*/ 	.short	(.L_27 - .L_26)


	//   ....[0]....
.L_26:
        /*0034*/ 	.word	0x00000430


	//   ....[1]....
        /*0038*/ 	.word	0x00000450


	//   ....[2]....
        /*003c*/ 	.word	0x00000600


	//   ....[3]....
        /*0040*/ 	.word	0x00001e60


	//----- nvinfo : EIATTR_COOP_GROUP_MASK_REGIDS
	.align		4
.L_27:
        /*0044*/ 	.byte	0x04, 0x29
        /*0046*/ 	.short	(.L_29 - .L_28)


	//   ....[0]....
.L_28:
        /*0048*/ 	.word	0xffffffff


	//   ....[1]....
        /*004c*/ 	.word	0xffffffff


	//   ....[2]....
        /*0050*/ 	.word	0xffffffff


	//   ....[3]....
        /*0054*/ 	.word	0xffffffff


	//   ....[4]....
        /*0058*/ 	.word	0xffffffff


	//   ....[5]....
        /*005c*/ 	.word	0xffffffff


	//----- nvinfo : EIATTR_COOP_GROUP_INSTR_OFFSETS
	.align		4
.L_29:
        /*0060*/ 	.byte	0x04, 0x28
        /*0062*/ 	.short	(.L_31 - .L_30)


	//   ....[0]....
.L_30:
        /*0064*/ 	.word	0x00000060


	//   ....[1]....
        /*0068*/ 	.word	0x00000070


	//   ....[2]....
        /*006c*/ 	.word	0x00000130


	//   ....[3]....
        /*0070*/ 	.word	0x000002a0


	//   ....[4]....
        /*0074*/ 	.word	0x00000770


	//   ....[5]....
        /*0078*/ 	.word	0x000013f0


	//----- nvinfo : EIATTR_REG_RECONFIG
	.align		4
.L_31:
        /*007c*/ 	.byte	0x01, 0x54
	.zero		2


	//----- nvinfo : EIATTR_SYSCALL_OFFSETS
	.align		4
        /*0080*/ 	.byte	0x04, 0x46
        /*0082*/ 	.short	(.L_33 - .L_32)


	//   ....[0]....
.L_32:
        /*0084*/ 	.word	0x000015d0


	//----- nvinfo : EIATTR_MBARRIER_INSTR_OFFSETS
	.align		4
.L_33:
        /*0088*/ 	.byte	0x04, 0x39
        /*008a*/ 	.short	(.L_35 - .L_34)


	//   ....[0]....
.L_34:
        /*008c*/ 	.word	0x00000230
        /*0090*/ 	.word	0x000000ff
        /*0094*/ 	.word	0x00000000
        /*0098*/ 	.short	0x0100
        /*009a*/ 	.byte	0x08
	.zero		1


	//   ....[1]....
        /*009c*/ 	.word	0x00000240
        /*00a0*/ 	.word	0x000000ff
        /*00a4*/ 	.word	0x00000018
        /*00a8*/ 	.short	0x0100
        /*00aa*/ 	.byte	0x08
	.zero		1


	//   ....[2]....
        /*00ac*/ 	.word	0x00000250
        /*00b0*/ 	.word	0x000000ff
        /*00b4*/ 	.word	0x00000008
        /*00b8*/ 	.short	0x0100
        /*00ba*/ 	.byte	0x08
	.zero		1


	//   ....[3]....
        /*00bc*/ 	.word	0x00000260
        /*00c0*/ 	.word	0x000000ff
        /*00c4*/ 	.word	0x00000020
        /*00c8*/ 	.short	0x0100
        /*00ca*/ 	.byte	0x08
	.zero		1


	//   ....[4]....
        /*00cc*/ 	.word	0x00000270
        /*00d0*/ 	.word	0x000000ff
        /*00d4*/ 	.word	0x00000010
        /*00d8*/ 	.short	0x0100
        /*00da*/ 	.byte	0x08
	.zero		1


	//   ....[5]....
        /*00dc*/ 	.word	0x00000280
        /*00e0*/ 	.word	0x000000ff
        /*00e4*/ 	.word	0x00000028
        /*00e8*/ 	.short	0x0100
        /*00ea*/ 	.byte	0x08
	.zero		1


	//   ....[6]....
        /*00ec*/ 	.word	0x00000690
        /*00f0*/ 	.word	0x000000ff
        /*00f4*/ 	.word	0x00000040
        /*00f8*/ 	.short	0x0100
        /*00fa*/ 	.byte	0x06
	.zero		1


	//   ....[7]....
        /*00fc*/ 	.word	0x00000720
        /*0100*/ 	.word	0x000000ff
        /*0104*/ 	.word	0x00000048
        /*0108*/ 	.short	0x0100
        /*010a*/ 	.byte	0x06
	.zero		1


	//   ....[8]....
        /*010c*/ 	.word	0x00001690
        /*0110*/ 	.word	0x00000003
        /*0114*/ 	.word	0x00000000
        /*0118*/ 	.short	0x010a
        /*011a*/ 	.byte	0x3f
	.zero		1


	//   ....[9]....
        /*011c*/ 	.word	0x000016f0
        /*0120*/ 	.word	0x00000003
        /*0124*/ 	.word	0x00000000
        /*0128*/ 	.short	0x010a
        /*012a*/ 	.byte	0x3f
	.zero		1


	//   ....[10]....
        /*012c*/ 	.word	0x00001a70
        /*0130*/ 	.word	0x00000005
        /*0134*/ 	.word	0x00000000
        /*0138*/ 	.short	0x010a
        /*013a*/ 	.byte	0x3f
	.zero		1


	//   ....[11]....
        /*013c*/ 	.word	0x00001ab0
        /*0140*/ 	.word	0x00000005
        /*0144*/ 	.word	0x00000000
        /*0148*/ 	.short	0x010a
        /*014a*/ 	.byte	0x3f
	.zero		1


	//   ....[12]....
        /*014c*/ 	.word	0x00001d10
        /*0150*/ 	.word	0x00000004
        /*0154*/ 	.word	0x00000000
        /*0158*/ 	.short	0x0101
        /*015a*/ 	.byte	0x3f
	.zero		1


	//   ....[13]....
        /*015c*/ 	.word	0x00001f00
        /*0160*/ 	.word	0x00000000
        /*0164*/ 	.word	0x00000000
        /*0168*/ 	.short	0x0101
        /*016a*/ 	.byte	0x3f
	.zero		1


	//   ....[14]....
        /*016c*/ 	.word	0x00006fd0
        /*0170*/ 	.word	0x00000016
        /*0174*/ 	.word	0x00000018
        /*0178*/ 	.short	0x010a
        /*017a*/ 	.byte	0x3f
	.zero		1


	//   ....[15]....
        /*017c*/ 	.word	0x000073e0
        /*0180*/ 	.word	0x00000006
        /*0184*/ 	.word	0x00000048
        /*0188*/ 	.short	0x0101
        /*018a*/ 	.byte	0x3f
	.zero		1


	//   ....[16]....
        /*018c*/ 	.word	0x00007b10
        /*0190*/ 	.word	0x00000007
        /*0194*/ 	.word	0x00000000
        /*0198*/ 	.short	0x010a
        /*019a*/ 	.byte	0x3f
	.zero		1


	//   ....[17]....
        /*019c*/ 	.word	0x00007b90
        /*01a0*/ 	.word	0x00000006
        /*01a4*/ 	.word	0x00000000
        /*01a8*/ 	.short	0x010a
        /*01aa*/ 	.byte	0x3f
	.zero		1


	//   ....[18]....
        /*01ac*/ 	.word	0x00007c20
        /*01b0*/ 	.word	0x00000003
        /*01b4*/ 	.word	0x00000000
        /*01b8*/ 	.short	0x010a
        /*01ba*/ 	.byte	0x3f
	.zero		1


	//   ....[19]....
        /*01bc*/ 	.word	0x00007c80
        /*01c0*/ 	.word	0x00000003
        /*01c4*/ 	.word	0x00000000
        /*01c8*/ 	.short	0x010a
        /*01ca*/ 	.byte	0x3f
	.zero		1


	//   ....[20]....
        /*01cc*/ 	.word	0x00007cd0
        /*01d0*/ 	.word	0x00000005
        /*01d4*/ 	.word	0x00000000
        /*01d8*/ 	.short	0x010a
        /*01da*/ 	.byte	0x3f
	.zero		1


	//   ....[21]....
        /*01dc*/ 	.word	0x00007da0
        /*01e0*/ 	.word	0x00000016
        /*01e4*/ 	.word	0x00000018
        /*01e8*/ 	.short	0x010a
        /*01ea*/ 	.byte	0x3f
	.zero		1


	//   ....[22]....
        /*01ec*/ 	.word	0x00007e70
        /*01f0*/ 	.word	0x00000007
        /*01f4*/ 	.word	0x00000000
        /*01f8*/ 	.short	0x010a
        /*01fa*/ 	.byte	0x3f
	.zero		1


	//   ....[23]....
        /*01fc*/ 	.word	0x00007ec0
        /*0200*/ 	.word	0x00000006
        /*0204*/ 	.word	0x00000000
        /*0208*/ 	.short	0x010a
        /*020a*/ 	.byte	0x3f
	.zero		1


	//----- nvinfo : EIATTR_NUM_MBARRIERS
	.align		4
.L_35:
        /*020c*/ 	.byte	0x03, 0x38
        /*020e*/ 	.short	0x0008


	//----- nvinfo : EIATTR_EXIT_INSTR_OFFSETS
	.align		4
        /*0210*/ 	.byte	0x04, 0x1c
        /*0212*/ 	.short	(.L_37 - .L_36)


	//   ....[0]....
.L_36:
        /*0214*/ 	.word	0x00000940


	//   ....[1]....
        /*0218*/ 	.word	0x00001150


	//   ....[2]....
        /*021c*/ 	.word	0x00006750


	//   ....[3]....
        /*0220*/ 	.word	0x00006cb0


	//   ....[4]....
        /*0224*/ 	.word	0x00007c70


	//----- nvinfo : EIATTR_MAX_THREADS
	.align		4
.L_37:
        /*0228*/ 	.byte	0x04, 0x05
        /*022a*/ 	.short	(.L_39 - .L_38)
.L_38:
        /*022c*/ 	.word	0x00000180
        /*0230*/ 	.word	0x00000001
        /*0234*/ 	.word	0x00000001


	//----- nvinfo : EIATTR_CRS_STACK_SIZE
	.align		4
.L_39:
        /*0238*/ 	.byte	0x04, 0x1e
        /*023a*/ 	.short	(.L_41 - .L_40)
.L_40:
        /*023c*/ 	.word	0x00000000


	//----- nvinfo : EIATTR_CBANK_PARAM_SIZE
	.align		4
.L_41:
        /*0240*/ 	.byte	0x03, 0x19
        /*0242*/ 	.short	0x0470


	//----- nvinfo : EIATTR_PARAM_CBANK
	.align		4
        /*0244*/ 	.byte	0x04, 0x0a
        /*0246*/ 	.short	(.L_43 - .L_42)
	.align		4
.L_42:
        /*0248*/ 	.word	index@(.nv.constant0._ZN7cutlass13device_kernelINS_4gemm6kernel13GemmUniversalIN4cute5tupleIJiiiiEEENS1_10collective13CollectiveMmaINS1_34MainloopSm90TmaGmmaWarpSpecializedILi3ENS5_IJNS4_1CILi1EEENSA_ILi8EEESB_EEENS1_35KernelTmaWarpSpecializedCooperativeEEENS5_IJNSA_ILi128EEESG_NSA_ILi64EEEEEENS_6half_tENS5_IJSB_llEEESJ_NS5_IJlSB_lEEENS4_8TiledMMAINS4_8MMA_AtomIJNS4_4SM904GMMA26MMA_64x128x16_F32F16F16_SSILNSP_5MajorE1ELSR_0ELNSP_7ScaleInE1ELSS_1EEEEEENS4_6LayoutINS5_IJNSA_ILi2EEESB_SB_EEENS5_IJSB_NSA_ILi0EEESY_EEEEENS5_IJNS4_10UnderscoreES11_S11_EEEEENS4_23SM90_TMA_LOAD_MULTICASTENS4_14ComposedLayoutINS4_7SwizzleILi3ELi4ELi3EEENS4_18smem_ptr_flag_bitsILi16EEENSV_INS5_IJSH_SC_EEENS5_IJSB_SH_EEEEEEEvNS4_8identityENS4_13SM90_TMA_LOADENS15_IS17_S19_NSV_INS5_IJSC_SH_EEENS5_IJSH_SB_EEEEEEEvS1E_EENS_8epilogue10collective6detail29Sm90TmaWarpSpecializedAdapterINS1M_15DefaultEpilogueISJ_SL_SL_NS1L_6thread17LinearCombinationISJ_Li1EffLNS1Q_9ScaleType4KindE0ELNS_15FloatRoundStyleE2ESJ_EENS1_15EpilogueDefaultEEEEEvvEEEEvNT_6ParamsE)
        /*024c*/ 	.short	0x0210
        /*024e*/ 	.short	0x0470


	//----- nvinfo : EIATTR_SW_WAR
	.align		4
.L_43:
        /*0250*/ 	.byte	0x04, 0x36
        /*0252*/ 	.short	(.L_45 - .L_44)
.L_44:
        /*0254*/ 	.word	0x00000008
.L_45:


//--------------------- .nv.callgraph             --------------------------
	.section	.nv.callgraph,"",@"SHT_CUDA_CALLGRAPH"
	.align	4
	.sectionentsize	8
	.align		4
        /*0000*/ 	.word	0x00000000
	.align		4
        /*0004*/ 	.word	0xffffffff
	.align		4
        /*0008*/ 	.word	index@(_ZN7cutlass13device_kernelINS_4gemm6kernel13GemmUniversalIN4cute5tupleIJiiiiEEENS1_10collective13CollectiveMmaINS1_34MainloopSm90TmaGmmaWarpSpecializedILi3ENS5_IJNS4_1CILi1EEENSA_ILi8EEESB_EEENS1_35KernelTmaWarpSpecializedCooperativeEEENS5_IJNSA_ILi128EEESG_NSA_ILi64EEEEEENS_6half_tENS5_IJSB_llEEESJ_NS5_IJlSB_lEEENS4_8TiledMMAINS4_8MMA_AtomIJNS4_4SM904GMMA26MMA_64x128x16_F32F16F16_SSILNSP_5MajorE1ELSR_0ELNSP_7ScaleInE1ELSS_1EEEEEENS4_6LayoutINS5_IJNSA_ILi2EEESB_SB_EEENS5_IJSB_NSA_ILi0EEESY_EEEEENS5_IJNS4_10UnderscoreES11_S11_EEEEENS4_23SM90_TMA_LOAD_MULTICASTENS4_14ComposedLayoutINS4_7SwizzleILi3ELi4ELi3EEENS4_18smem_ptr_flag_bitsILi16EEENSV_INS5_IJSH_SC_EEENS5_IJSB_SH_EEEEEEEvNS4_8identityENS4_13SM90_TMA_LOADENS15_IS17_S19_NSV_INS5_IJSC_SH_EEENS5_IJSH_SB_EEEEEEEvS1E_EENS_8epilogue10collective6detail29Sm90TmaWarpSpecializedAdapterINS1M_15DefaultEpilogueISJ_SL_SL_NS1L_6thread17LinearCombinationISJ_Li1EffLNS1Q_9ScaleType4KindE0ELNS_15FloatRoundStyleE2ESJ_EENS1_15EpilogueDefaultEEEEEvvEEEEvNT_6ParamsE)
	.align		4
        /*000c*/ 	.word	index@(__assertfail)
	.align		4
        /*0010*/ 	.word	0x00000000
	.align		4
        /*0014*/ 	.word	0xfffffffe
	.align		4
        /*0018*/ 	.word	0x00000000
	.align		4
        /*001c*/ 	.word	0xfffffffd
	.align		4
        /*0020*/ 	.word	0x00000000
	.align		4
        /*0024*/ 	.word	0xfffffffc


//--------------------- .nv.constant4             --------------------------
	.section	.nv.constant4,"a",@progbits
	.align	8
	.align		8
.nv.constant4:
        /*0000*/ 	.dword	__assertfail
	.align		8
        /*0008*/ 	.dword	__unnamed_1
	.align		8
        /*0010*/ 	.dword	_ZN40_INTERNAL_6fe3be0e_4_k_cu_180dbcd9_318354cuda3std3__45__cpo5beginE
	.align		8
        /*0018*/ 	.dword	_ZN40_INTERNAL_6fe3be0e_4_k_cu_180dbcd9_318354cuda3std3__45__cpo3endE
	.align		8
        /*0020*/ 	.dword	_ZN40_INTERNAL_6fe3be0e_4_k_cu_180dbcd9_318354cuda3std3__45__cpo6cbeginE
	.align		8
        /*0028*/ 	.dword	_ZN40_INTERNAL_6fe3be0e_4_k_cu_180dbcd9_318354cuda3std3__45__cpo4cendE
	.align		8
        /*0030*/ 	.dword	_ZN40_INTERNAL_6fe3be0e_4_k_cu_180dbcd9_318354cuda3std3__442_GLOBAL__N__6fe3be0e_4_k_cu_180dbcd9_318356ignoreE
	.align		8
        /*0038*/ 	.dword	_ZN40_INTERNAL_6fe3be0e_4_k_cu_180dbcd9_318354cuda3std3__419piecewise_constructE
	.align		8
        /*0040*/ 	.dword	_ZN40_INTERNAL_6fe3be0e_4_k_cu_180dbcd9_318354cuda3std3__48in_placeE
	.align		8
        /*0048*/ 	.dword	_ZN40_INTERNAL_6fe3be0e_4_k_cu_180dbcd9_318354cuda3std6ranges3__45__cpo4swapE
	.align		8
        /*0050*/ 	.dword	_ZN40_INTERNAL_6fe3be0e_4_k_cu_180dbcd9_318354cuda3std6ranges3__45__cpo9iter_moveE
	.align		8
        /*0058*/ 	.dword	_ZN40_INTERNAL_6fe3be0e_4_k_cu_180dbcd9_318354cute7productE
	.align		8
        /*0060*/ 	.dword	_ZN40_INTERNAL_6fe3be0e_4_k_cu_180dbcd9_318354cute1_E
	.align		8
        /*0068*/ 	.dword	$str$22
	.align		8
        /*0070*/ 	.dword	$str$23


//--------------------- .text._ZN7cutlass13device_kernelINS_4gemm6kernel13GemmUniversalIN4cute5tupleIJiiiiEEENS1_10collective13CollectiveMmaINS1_34MainloopSm90TmaGmmaWarpSpecializedILi3ENS5_IJNS4_1CILi1EEENSA_ILi8EEESB_EEENS1_35KernelTmaWarpSpecializedCooperativeEEENS5_IJNSA_ILi128EEESG_NSA_ILi64EEEEEENS_6half_tENS5_IJSB_llEEESJ_NS5_IJlSB_lEEENS4_8TiledMMAINS4_8MMA_AtomIJNS4_4SM904GMMA26MMA_64x128x16_F32F16F16_SSILNSP_5MajorE1ELSR_0ELNSP_7ScaleInE1ELSS_1EEEEEENS4_6LayoutINS5_IJNSA_ILi2EEESB_SB_EEENS5_IJSB_NSA_ILi0EEESY_EEEEENS5_IJNS4_10UnderscoreES11_S11_EEEEENS4_23SM90_TMA_LOAD_MULTICASTENS4_14ComposedLayoutINS4_7SwizzleILi3ELi4ELi3EEENS4_18smem_ptr_flag_bitsILi16EEENSV_INS5_IJSH_SC_EEENS5_IJSB_SH_EEEEEEEvNS4_8identityENS4_13SM90_TMA_LOADENS15_IS17_S19_NSV_INS5_IJSC_SH_EEENS5_IJSH_SB_EEEEEEEvS1E_EENS_8epilogue10collective6detail29Sm90TmaWarpSpecializedAdapterINS1M_15DefaultEpilogueISJ_SL_SL_NS1L_6thread17LinearCombinationISJ_Li1EffLNS1Q_9ScaleType4KindE0ELNS_15FloatRoundStyleE2ESJ_EENS1_15EpilogueDefaultEEEEEvvEEEEvNT_6ParamsE --------------------------
	.section	.text._ZN7cutlass13device_kernelINS_4gemm6kernel13GemmUniversalIN4cute5tupleIJiiiiEEENS1_10collective13CollectiveMmaINS1_34MainloopSm90TmaGmmaWarpSpecializedILi3ENS5_IJNS4_1CILi1EEENSA_ILi8EEESB_EEENS1_35KernelTmaWarpSpecializedCooperativeEEENS5_IJNSA_ILi128EEESG_NSA_ILi64EEEEEENS_6half_tENS5_IJSB_llEEESJ_NS5_IJlSB_lEEENS4_8TiledMMAINS4_8MMA_AtomIJNS4_4SM904GMMA26MMA_64x128x16_F32F16F16_SSILNSP_5MajorE1ELSR_0ELNSP_7ScaleInE1ELSS_1EEEEEENS4_6LayoutINS5_IJNSA_ILi2EEESB_SB_EEENS5_IJSB_NSA_ILi0EEESY_EEEEENS5_IJNS4_10UnderscoreES11_S11_EEEEENS4_23SM90_TMA_LOAD_MULTICASTENS4_14ComposedLayoutINS4_7SwizzleILi3ELi4ELi3EEENS4_18smem_ptr_flag_bitsILi16EEENSV_INS5_IJSH_SC_EEENS5_IJSB_SH_EEEEEEEvNS4_8identityENS4_13SM90_TMA_LOADENS15_IS17_S19_NSV_INS5_IJSC_SH_EEENS5_IJSH_SB_EEEEEEEvS1E_EENS_8epilogue10collective6detail29Sm90TmaWarpSpecializedAdapterINS1M_15DefaultEpilogueISJ_SL_SL_NS1L_6thread17LinearCombinationISJ_Li1EffLNS1Q_9ScaleType4KindE0ELNS_15FloatRoundStyleE2ESJ_EENS1_15EpilogueDefaultEEEEEvvEEEEvNT_6ParamsE,"ax",@progbits
	.align	128
.text._ZN7cutlass13device_kernelINS_4gemm6kernel13GemmUniversalIN4cute5tupleIJiiiiEEENS1_10collective13CollectiveMmaINS1_34MainloopSm90TmaGmmaWarpSpecializedILi3ENS5_IJNS4_1CILi1EEENSA_ILi8EEESB_EEENS1_35KernelTmaWarpSpecializedCooperativeEEENS5_IJNSA_ILi128EEESG_NSA_ILi64EEEEEENS_6half_tENS5_IJSB_llEEESJ_NS5_IJlSB_lEEENS4_8TiledMMAINS4_8MMA_AtomIJNS4_4SM904GMMA26MMA_64x128x16_F32F16F16_SSILNSP_5MajorE1ELSR_0ELNSP_7ScaleInE1ELSS_1EEEEEENS4_6LayoutINS5_IJNSA_ILi2EEESB_SB_EEENS5_IJSB_NSA_ILi0EEESY_EEEEENS5_IJNS4_10UnderscoreES11_S11_EEEEENS4_23SM90_TMA_LOAD_MULTICASTENS4_14ComposedLayoutINS4_7SwizzleILi3ELi4ELi3EEENS4_18smem_ptr_flag_bitsILi16EEENSV_INS5_IJSH_SC_EEENS5_IJSB_SH_EEEEEEEvNS4_8identityENS4_13SM90_TMA_LOADENS15_IS17_S19_NSV_INS5_IJSC_SH_EEENS5_IJSH_SB_EEEEEEEvS1E_EENS_8epilogue10collective6detail29Sm90TmaWarpSpecializedAdapterINS1M_15DefaultEpilogueISJ_SL_SL_NS1L_6thread17LinearCombinationISJ_Li1EffLNS1Q_9ScaleType4KindE0ELNS_15FloatRoundStyleE2ESJ_EENS1_15EpilogueDefaultEEEEEvvEEEEvNT_6ParamsE:
        .type           _ZN7cutlass13device_kernelINS_4gemm6kernel13GemmUniversalIN4cute5tupleIJiiiiEEENS1_10collective13CollectiveMmaINS1_34MainloopSm90TmaGmmaWarpSpecializedILi3ENS5_IJNS4_1CILi1EEENSA_ILi8EEESB_EEENS1_35KernelTmaWarpSpecializedCooperativeEEENS5_IJNSA_ILi128EEESG_NSA_ILi64EEEEEENS_6half_tENS5_IJSB_llEEESJ_NS5_IJlSB_lEEENS4_8TiledMMAINS4_8MMA_AtomIJNS4_4SM904GMMA26MMA_64x128x16_F32F16F16_SSILNSP_5MajorE1ELSR_0ELNSP_7ScaleInE1ELSS_1EEEEEENS4_6LayoutINS5_IJNSA_ILi2EEESB_SB_EEENS5_IJSB_NSA_ILi0EEESY_EEEEENS5_IJNS4_10UnderscoreES11_S11_EEEEENS4_23SM90_TMA_LOAD_MULTICASTENS4_14ComposedLayoutINS4_7SwizzleILi3ELi4ELi3EEENS4_18smem_ptr_flag_bitsILi16EEENSV_INS5_IJSH_SC_EEENS5_IJSB_SH_EEEEEEEvNS4_8identityENS4_13SM90_TMA_LOADENS15_IS17_S19_NSV_INS5_IJSC_SH_EEENS5_IJSH_SB_EEEEEEEvS1E_EENS_8epilogue10collective6detail29Sm90TmaWarpSpecializedAdapterINS1M_15DefaultEpilogueISJ_SL_SL_NS1L_6thread17LinearCombinationISJ_Li1EffLNS1Q_9ScaleType4KindE0ELNS_15FloatRoundStyleE2ESJ_EENS1_15EpilogueDefaultEEEEEvvEEEEvNT_6ParamsE,@function
        .size           _ZN7cutlass13device_kernelINS_4gemm6kernel13GemmUniversalIN4cute5tupleIJiiiiEEENS1_10collective13CollectiveMmaINS1_34MainloopSm90TmaGmmaWarpSpecializedILi3ENS5_IJNS4_1CILi1EEENSA_ILi8EEESB_EEENS1_35KernelTmaWarpSpecializedCooperativeEEENS5_IJNSA_ILi128EEESG_NSA_ILi64EEEEEENS_6half_tENS5_IJSB_llEEESJ_NS5_IJlSB_lEEENS4_8TiledMMAINS4_8MMA_AtomIJNS4_4SM904GMMA26MMA_64x128x16_F32F16F16_SSILNSP_5MajorE1ELSR_0ELNSP_7ScaleInE1ELSS_1EEEEEENS4_6LayoutINS5_IJNSA_ILi2EEESB_SB_EEENS5_IJSB_NSA_ILi0EEESY_EEEEENS5_IJNS4_10UnderscoreES11_S11_EEEEENS4_23SM90_TMA_LOAD_MULTICASTENS4_14ComposedLayoutINS4_7SwizzleILi3ELi4ELi3EEENS4_18smem_ptr_flag_bitsILi16EEENSV_INS5_IJSH_SC_EEENS5_IJSB_SH_EEEEEEEvNS4_8identityENS4_13SM90_TMA_LOADENS15_IS17_S19_NSV_INS5_IJSC_SH_EEENS5_IJSH_SB_EEEEEEEvS1E_EENS_8epilogue10collective6detail29Sm90TmaWarpSpecializedAdapterINS1M_15DefaultEpilogueISJ_SL_SL_NS1L_6thread17LinearCombinationISJ_Li1EffLNS1Q_9ScaleType4KindE0ELNS_15FloatRoundStyleE2ESJ_EENS1_15EpilogueDefaultEEEEEvvEEEEvNT_6ParamsE,(.L_x_195 - _ZN7cutlass13device_kernelINS_4gemm6kernel13GemmUniversalIN4cute5tupleIJiiiiEEENS1_10collective13CollectiveMmaINS1_34MainloopSm90TmaGmmaWarpSpecializedILi3ENS5_IJNS4_1CILi1EEENSA_ILi8EEESB_EEENS1_35KernelTmaWarpSpecializedCooperativeEEENS5_IJNSA_ILi128EEESG_NSA_ILi64EEEEEENS_6half_tENS5_IJSB_llEEESJ_NS5_IJlSB_lEEENS4_8TiledMMAINS4_8MMA_AtomIJNS4_4SM904GMMA26MMA_64x128x16_F32F16F16_SSILNSP_5MajorE1ELSR_0ELNSP_7ScaleInE1ELSS_1EEEEEENS4_6LayoutINS5_IJNSA_ILi2EEESB_SB_EEENS5_IJSB_NSA_ILi0EEESY_EEEEENS5_IJNS4_10UnderscoreES11_S11_EEEEENS4_23SM90_TMA_LOAD_MULTICASTENS4_14ComposedLayoutINS4_7SwizzleILi3ELi4ELi3EEENS4_18smem_ptr_flag_bitsILi16EEENSV_INS5_IJSH_SC_EEENS5_IJSB_SH_EEEEEEEvNS4_8identityENS4_13SM90_TMA_LOADENS15_IS17_S19_NSV_INS5_IJSC_SH_EEENS5_IJSH_SB_EEEEEEEvS1E_EENS_8epilogue10collective6detail29Sm90TmaWarpSpecializedAdapterINS1M_15DefaultEpilogueISJ_SL_SL_NS1L_6thread17LinearCombinationISJ_Li1EffLNS1Q_9ScaleType4KindE0ELNS_15FloatRoundStyleE2ESJ_EENS1_15EpilogueDefaultEEEEEvvEEEEvNT_6ParamsE)
        .other          _ZN7cutlass13device_kernelINS_4gemm6kernel13GemmUniversalIN4cute5tupleIJiiiiEEENS1_10collective13CollectiveMmaINS1_34MainloopSm90TmaGmmaWarpSpecializedILi3ENS5_IJNS4_1CILi1EEENSA_ILi8EEESB_EEENS1_35KernelTmaWarpSpecializedCooperativeEEENS5_IJNSA_ILi128EEESG_NSA_ILi64EEEEEENS_6half_tENS5_IJSB_llEEESJ_NS5_IJlSB_lEEENS4_8TiledMMAINS4_8MMA_AtomIJNS4_4SM904GMMA26MMA_64x128x16_F32F16F16_SSILNSP_5MajorE1ELSR_0ELNSP_7ScaleInE1ELSS_1EEEEEENS4_6LayoutINS5_IJNSA_ILi2EEESB_SB_EEENS5_IJSB_NSA_ILi0EEESY_EEEEENS5_IJNS4_10UnderscoreES11_S11_EEEEENS4_23SM90_TMA_LOAD_MULTICASTENS4_14ComposedLayoutINS4_7SwizzleILi3ELi4ELi3EEENS4_18smem_ptr_flag_bitsILi16EEENSV_INS5_IJSH_SC_EEENS5_IJSB_SH_EEEEEEEvNS4_8identityENS4_13SM90_TMA_LOADENS15_IS17_S19_NSV_INS5_IJSC_SH_EEENS5_IJSH_SB_EEEEEEEvS1E_EENS_8epilogue10collective6detail29Sm90TmaWarpSpecializedAdapterINS1M_15DefaultEpilogueISJ_SL_SL_NS1L_6thread17LinearCombinationISJ_Li1EffLNS1Q_9ScaleType4KindE0ELNS_15FloatRoundStyleE2ESJ_EENS1_15EpilogueDefaultEEEEEvvEEEEvNT_6ParamsE,@"STO_CUDA_ENTRY STV_DEFAULT"
_ZN7cutlass13device_kernelINS_4gemm6kernel13GemmUniversalIN4cute5tupleIJiiiiEEENS1_10collective13CollectiveMmaINS1_34MainloopSm90TmaGmmaWarpSpecializedILi3ENS5_IJNS4_1CILi1EEENSA_ILi8EEESB_EEENS1_35KernelTmaWarpSpecializedCooperativeEEENS5_IJNSA_ILi128EEESG_NSA_ILi64EEEEEENS_6half_tENS5_IJSB_llEEESJ_NS5_IJlSB_lEEENS4_8TiledMMAINS4_8MMA_AtomIJNS4_4SM904GMMA26MMA_64x128x16_F32F16F16_SSILNSP_5MajorE1ELSR_0ELNSP_7ScaleInE1ELSS_1EEEEEENS4_6LayoutINS5_IJNSA_ILi2EEESB_SB_EEENS5_IJSB_NSA_ILi0EEESY_EEEEENS5_IJNS4_10UnderscoreES11_S11_EEEEENS4_23SM90_TMA_LOAD_MULTICASTENS4_14ComposedLayoutINS4_7SwizzleILi3ELi4ELi3EEENS4_18smem_ptr_flag_bitsILi16EEENSV_INS5_IJSH_SC_EEENS5_IJSB_SH_EEEEEEEvNS4_8identityENS4_13SM90_TMA_LOADENS15_IS17_S19_NSV_INS5_IJSC_SH_EEENS5_IJSH_SB_EEEEEEEvS1E_EENS_8epilogue10collective6detail29Sm90TmaWarpSpecializedAdapterINS1M_15DefaultEpilogueISJ_SL_SL_NS1L_6thread17LinearCombinationISJ_Li1EffLNS1Q_9ScaleType4KindE0ELNS_15FloatRoundStyleE2ESJ_EENS1_15EpilogueDefaultEEEEEvvEEEEvNT_6ParamsE:
[----:B------:R-:W0:Y:S01]  /*0000*/  LDC R1, c[0x0][0x28] ;  /* 0x00000a00ff017b82 */ /* 0x000e220000000800 */
[----:B------:R-:W1:Y:S01]  /*0010*/  S2R R94, SR_TID.X ;  /* 0x00000000005e7919 */ /* 0x000e620000002100 */
[----:B------:R-:W-:Y:S01]  /*0020*/  ELECT P0, URZ, PT ;  /* 0x00000000003f782f */ /* 0x000fe20003800000 */
[----:B------:R-:W-:Y:S01]  /*0030*/  BSSY B0, `(.L_x_0) ;  /* 0x000000f000007945 */ /* 0x000fe20003800000 */
[--C-:B-1----:R-:W-:Y:S02]  /*0040*/  SHF.R.U32.HI R0, RZ, 0x5, R94.reuse ;  /* 0x00000005ff007819 */ /* 0x102fe4000001165e */
[----:B------:R-:W-:-:S03]  /*0050*/  SHF.R.U32.HI R14, RZ, 0x7, R94 ;  /* 0x00000007ff0e7819 */ /* 0x000fc6000001165e */
[----:B------:R-:W1:Y:S04]  /*0060*/  SHFL.IDX PT, R3, R0, RZ, 0x1f ;  /* 0x00001fff00037589 */ /* 0x000e6800000e0000 */
[----:B------:R2:W3:Y:S01]  /*0070*/  SHFL.IDX PT, R2, R14, RZ, 0x1f ;  /* 0x00001fff0e027589 */ /* 0x0004e200000e0000 */
[----:B-1----:R-:W-:-:S13]  /*0080*/  ISETP.NE.OR P0, PT, R3, RZ, !P0 ;  /* 0x000000ff0300720c */ /* 0x002fda0004705670 */
[----:B0-23--:R-:W-:Y:S05]  /*0090*/  @P0 BRA `(.L_x_1) ;  /* 0x0000000000200947 */ /* 0x00dfea0003800000 */
[----:B------:R-:W-:Y:S02]  /*00a0*/  ULDC.64 UR4, c[0x0][0x198] ;  /* 0x0000660000047ab9 */ /* 0x000fe40000000a00 */
[----:B------:R-:W-:Y:S02]  /*00b0*/  UIADD3 UR6, UP0, UR4, 0xf0, URZ ;  /* 0x000000f004067890 */ /* 0x000fe4000ff1e03f */
[----:B------:R-:W-:Y:S02]  /*00c0*/  UIADD3 UR4, UP1, UR4, 0x1f0, URZ ;  /* 0x000001f004047890 */ /* 0x000fe4000ff3e03f */
[----:B------:R-:W-:Y:S02]  /*00d0*/  UIADD3.X UR7, URZ, UR5, URZ, UP0, !UPT ;  /* 0x000000053f077290 */ /* 0x000fe400087fe43f */
[----:B------:R-:W-:-:S07]  /*00e0*/  UIADD3.X UR5, URZ, UR5, URZ, UP1, !UPT ;  /* 0x000000053f057290 */ /* 0x000fce0008ffe43f */
[----:B------:R0:W-:Y:S02]  /*00f0*/  UTMACCTL.PF [UR6] ;  /* 0x00000000060079b9 */ /* 0x0001e40008040000 */
[----:B------:R0:W-:Y:S02]  /*0100*/  UTMACCTL.PF [UR4] ;  /* 0x00000000040079b9 */ /* 0x0001e40008040000 */
[----:B0-----:R-:W-:Y:S01]  /*0110*/  NOP ;  /* 0x0000000000007918 */ /* 0x001fe20000000000 */
.L_x_1:
[----:B------:R-:W-:Y:S05]  /*0120*/  BSYNC B0 ;  /* 0x0000000000007941 */ /* 0x000fea0003800000 */
.L_x_0:
[----:B------:R-:W0:Y:S02]  /*0130*/  SHFL.IDX PT, R5, R0, RZ, 0x1f ;  /* 0x00001fff00057589 */ /* 0x000e2400000e0000 */
[----:B0-----:R-:W-:-:S13]  /*0140*/  ISETP.NE.AND P0, PT, R5, RZ, PT ;  /* 0x000000ff0500720c */ /* 0x001fda0003f05270 */
[----:B------:R-:W-:Y:S05]  /*0150*/  @P0 BRA `(.L_x_2) ;  /* 0x0000000000500947 */ /* 0x000fea0003800000 */
[----:B------:R-:W0:Y:S01]  /*0160*/  S2UR UR8, SR_CgaCtaId ;  /* 0x00000000000879c3 */ /* 0x000e220000008800 */
[----:B------:R-:W-:Y:S01]  /*0170*/  UMOV UR4, 0x400 ;  /* 0x0000040000047882 */ /* 0x000fe20000000000 */
[----:B------:R-:W-:Y:S01]  /*0180*/  UMOV UR5, 0x1 ;  /* 0x0000000100057882 */ /* 0x000fe20000000000 */
[----:B------:R-:W-:Y:S01]  /*0190*/  UMOV UR6, 0x10 ;  /* 0x0000001000067882 */ /* 0x000fe20000000000 */
[----:B------:R-:W-:Y:S01]  /*01a0*/  ELECT P0, URZ, PT ;  /* 0x00000000003f782f */ /* 0x000fe20003800000 */
[----:B------:R-:W-:-:S04]  /*01b0*/  UIADD3 UR6, -UR6, 0x100000, URZ ;  /* 0x0010000006067890 */ /* 0x000fc8000fffe13f */
[----:B------:R-:W-:Y:S02]  /*01c0*/  USHF.L.U32 UR7, UR6, 0xb, URZ ;  /* 0x0000000b06077899 */ /* 0x000fe4000800063f */
[----:B------:R-:W-:Y:S02]  /*01d0*/  USHF.L.U32 UR6, UR6, 0x1, URZ ;  /* 0x0000000106067899 */ /* 0x000fe4000800063f */
[----:B0-----:R-:W-:Y:S02]  /*01e0*/  ULEA UR8, UR8, UR4, 0x18 ;  /* 0x0000000408087291 */ /* 0x001fe4000f8ec03f */
[----:B------:R-:W-:-:S04]  /*01f0*/  UIADD3 UR4, -UR5, 0x100000, URZ ;  /* 0x0010000005047890 */ /* 0x000fc8000fffe13f */
[----:B------:R-:W-:Y:S02]  /*0200*/  USHF.L.U32 UR5, UR4, 0xb, URZ ;  /* 0x0000000b04057899 */ /* 0x000fe4000800063f */
[----:B------:R-:W-:Y:S01]  /*0210*/  USHF.L.U32 UR4, UR4, 0x1, URZ ;  /* 0x0000000104047899 */ /* 0x000fe2000800063f */
[----:B------:R-:W0:Y:S11]  /*0220*/  FENCE.VIEW.ASYNC.S ;  /* 0x00000000000073c6 */ /* 0x000e360000000000 */
[----:B0-----:R0:W1:Y:S01]  /*0230*/  SYNCS.EXCH.64 URZ, [UR8], UR4 ;  /* 0x00000004083f75b2 */ /* 0x0010620008000100 */
[----:B------:R0:W2:Y:S01]  /*0240*/  SYNCS.EXCH.64 URZ, [UR8+0x18], UR6 ;  /* 0x00001806083f75b2 */ /* 0x0000a20008000100 */
[----:B------:R0:W3:Y:S01]  /*0250*/  SYNCS.EXCH.64 URZ, [UR8+0x8], UR4 ;  /* 0x00000804083f75b2 */ /* 0x0000e20008000100 */
[----:B------:R0:W4:Y:S01]  /*0260*/  SYNCS.EXCH.64 URZ, [UR8+0x20], UR6 ;  /* 0x00002006083f75b2 */ /* 0x0001220008000100 */
[----:B------:R0:W0:Y:S01]  /*0270*/  SYNCS.EXCH.64 URZ, [UR8+0x10], UR4 ;  /* 0x00001004083f75b2 */ /* 0x0000220008000100 */
[----:B------:R0:W0:Y:S01]  /*0280*/  SYNCS.EXCH.64 URZ, [UR8+0x28], UR6 ;  /* 0x00002806083f75b2 */ /* 0x0000220008000100 */
[----:B------:R-:W-:Y:S01]  /*0290*/  NOP ;  /* 0x0000000000007918 */ /* 0x000fe20000000000 */
.L_x_2:
[----:B------:R-:W5:Y:S01]  /*02a0*/  SHFL.IDX PT, R0, R0, RZ, 0x1f ;  /* 0x00001fff00007589 */ /* 0x000f6200000e0000 */
[----:B------:R-:W-:Y:S01]  /*02b0*/  SHF.R.S32.HI R7, RZ, 0x1f, R94 ;  /* 0x0000001fff077819 */ /* 0x000fe2000001145e */
[----:B0-----:R-:W0:Y:S01]  /*02c0*/  S2UR UR8, SR_CTAID.X ;  /* 0x00000000000879c3 */ /* 0x001e220000002500 */
[----:B------:R-:W-:Y:S01]  /*02d0*/  ELECT P0, URZ, PT ;  /* 0x00000000003f782f */ /* 0x000fe20003800000 */
[----:B------:R-:W1:Y:S01]  /*02e0*/  S2R R4, SR_CTAID.Y ;  /* 0x0000000000047919 */ /* 0x000e620000002600 */
[----:B------:R-:W-:Y:S01]  /*02f0*/  LEA.HI R7, R7, R94, RZ, 0x7 ;  /* 0x0000005e07077211 */ /* 0x000fe200078f38ff */
[----:B------:R-:W-:Y:S01]  /*0300*/  ULDC UR4, c[0x0][0x154] ;  /* 0x0000550000047ab9 */ /* 0x000fe20000000800 */
[----:B------:R-:W-:Y:S01]  /*0310*/  SHF.R.S32.HI R8, RZ, 0x1f, R5 ;  /* 0x0000001fff087819 */ /* 0x000fe20000011405 */
[----:B------:R-:W-:Y:S01]  /*0320*/  NOP ;  /* 0x0000000000007918 */ /* 0x000fe20000000000 */
[----:B------:R-:W-:Y:S01]  /*0330*/  LOP3.LUT R7, R7, 0xffffff80, RZ, 0xc0, !PT ;  /* 0xffffff8007077812 */ /* 0x000fe200078ec0ff */
[----:B------:R-:W2:Y:S01]  /*0340*/  LDC R13, c[0x0][0x140] ;  /* 0x00005000ff0d7b82 */ /* 0x000ea20000000800 */
[----:B------:R-:W-:Y:S01]  /*0350*/  LEA.HI R8, R8, R5, RZ, 0x2 ;  /* 0x0000000508087211 */ /* 0x000fe200078f10ff */
[----:B------:R-:W-:-:S02]  /*0360*/  NOP ;  /* 0x0000000000007918 */ /* 0x000fc40000000000 */
[----:B------:R-:W-:Y:S01]  /*0370*/  IMAD.IADD R6, R94, 0x1, -R7 ;  /* 0x000000015e067824 */ /* 0x000fe200078e0a07 */
[----:B------:R-:W-:-:S03]  /*0380*/  LOP3.LUT R10, R8, 0x3ffffffc, RZ, 0xc0, !PT ;  /* 0x3ffffffc080a7812 */ /* 0x000fc600078ec0ff */
[----:B------:R-:W3:Y:S01]  /*0390*/  LDC R11, c[0x0][0x144] ;  /* 0x00005100ff0b7b82 */ /* 0x000ee20000000800 */
[----:B------:R-:W-:Y:S02]  /*03a0*/  SHF.R.S32.HI R7, RZ, 0x1f, R6 ;  /* 0x0000001fff077819 */ /* 0x000fe40000011406 */
[----:B------:R-:W-:Y:S02]  /*03b0*/  LOP3.LUT P2, RZ, R6, 0x7, RZ, 0xc0, !PT ;  /* 0x0000000706ff7812 */ /* 0x000fe4000784c0ff */
[----:B------:R-:W-:Y:S02]  /*03c0*/  LEA.HI R7, R7, R6, RZ, 0x3 ;  /* 0x0000000607077211 */ /* 0x000fe400078f18ff */
[----:B-----5:R-:W-:Y:S02]  /*03d0*/  ISETP.NE.OR P0, PT, R0, RZ, !P0 ;  /* 0x000000ff0000720c */ /* 0x020fe40004705670 */
[--C-:B------:R-:W-:Y:S02]  /*03e0*/  SHF.R.S32.HI R0, RZ, 0x3, R7.reuse ;  /* 0x00000003ff007819 */ /* 0x100fe40000011407 */
[----:B------:R-:W-:-:S04]  /*03f0*/  SHF.R.S32.HI R7, RZ, 0x1f, R7 ;  /* 0x0000001fff077819 */ /* 0x000fc80000011407 */
[----:B------:R-:W-:Y:S02]  /*0400*/  LEA.HI R7, R7, R0, RZ, 0x2 ;  /* 0x0000000007077211 */ /* 0x000fe400078f10ff */
[----:B--2---:R-:W-:Y:S02]  /*0410*/  ISETP.EQ.U32.AND P3, PT, R13, 0x1, PT ;  /* 0x000000010d00780c */ /* 0x004fe40003f62070 */
[----:B-1----:R-:W-:Y:S01]  /*0420*/  I2FP.F32.U32 R9, R4 ;  /* 0x0000000400097245 */ /* 0x002fe20000201000 */
[----:B------:R-:W-:Y:S01]  /*0430*/  VOTEU.ALL UP0, P0 ;  /* 0x00000000003f7886 */ /* 0x000fe20000000000 */
[----:B------:R-:W-:Y:S01]  /*0440*/  LOP3.LUT R7, R7, 0xfffffffc, RZ, 0xc0, !PT ;  /* 0xfffffffc07077812 */ /* 0x000fe200078ec0ff */
[----:B------:R-:W-:Y:S02]  /*0450*/  VOTEU.ALL UP1, P0 ;  /* 0x00000000003f7886 */ /* 0x000fe40000020000 */
[----:B------:R-:W-:Y:S01]  /*0460*/  FMUL R12, R9, UR4 ;  /* 0x00000004090c7c20 */ /* 0x000fe20008400000 */
[----:B------:R-:W-:Y:S01]  /*0470*/  IMAD.IADD R9, R5, 0x1, -R10 ;  /* 0x0000000105097824 */ /* 0x000fe200078e0a0a */
[----:B0-----:R-:W-:Y:S01]  /*0480*/  I2FP.F32.U32 R10, UR8 ;  /* 0x00000008000a7c45 */ /* 0x001fe20008201000 */
[----:B------:R-:W-:Y:S01]  /*0490*/  IMAD.IADD R8, R0, 0x1, -R7 ;  /* 0x0000000100087824 */ /* 0x000fe200078e0a07 */
[----:B------:R-:W0:Y:S01]  /*04a0*/  @!UP0 S2UR UR7, SR_CgaCtaId ;  /* 0x00000000000789c3 */ /* 0x000e220000008800 */
[----:B------:R-:W-:Y:S01]  /*04b0*/  ULDC UR4, c[0x0][0x150] ;  /* 0x0000540000047ab9 */ /* 0x000fe20000000800 */
[----:B------:R-:W1:Y:S01]  /*04c0*/  F2I.U32.TRUNC.NTZ R12, R12 ;  /* 0x0000000c000c7305 */ /* 0x000e62000020f000 */
[----:B------:R-:W-:Y:S01]  /*04d0*/  FMUL R10, R10, UR4 ;  /* 0x000000040a0a7c20 */ /* 0x000fe20008400000 */
[----:B------:R-:W-:Y:S01]  /*04e0*/  SHF.R.S32.HI R0, RZ, 0x1f, R3 ;  /* 0x0000001fff007819 */ /* 0x000fe20000011403 */
[----:B------:R-:W-:Y:S01]  /*04f0*/  IMAD R8, R9, 0x4, R8 ;  /* 0x0000000409087824 */ /* 0x000fe200078e0208 */
[----:B------:R-:W-:Y:S01]  /*0500*/  UMOV UR4, 0x20 ;  /* 0x0000002000047882 */ /* 0x000fe20000000000 */
[----:B------:R-:W-:Y:S01]  /*0510*/  @!UP0 UMOV UR6, 0x400 ;  /* 0x0000040000068882 */ /* 0x000fe20000000000 */
[----:B------:R-:W2:Y:S01]  /*0520*/  LDC R7, c[0x0][0x148] ;  /* 0x00005200ff077b82 */ /* 0x000ea20000000800 */
[----:B------:R-:W-:Y:S01]  /*0530*/  LEA.HI R0, R0, R3, RZ, 0x2 ;  /* 0x0000000300007211 */ /* 0x000fe200078f10ff */
[----:B------:R-:W5:Y:S01]  /*0540*/  F2I.U32.TRUNC.NTZ R10, R10 ;  /* 0x0000000a000a7305 */ /* 0x000f62000020f000 */
[----:B------:R-:W-:Y:S01]  /*0550*/  IMAD.SHL.U32 R19, R8, 0x4, RZ ;  /* 0x0000000408137824 */ /* 0x000fe200078e00ff */
[----:B------:R-:W-:-:S04]  /*0560*/  @!UP0 UIADD3 UR4, -UR4, 0x100000, URZ ;  /* 0x0010000004048890 */ /* 0x000fc8000fffe13f */
[----:B------:R-:W-:Y:S02]  /*0570*/  @!UP0 USHF.L.U32 UR5, UR4, 0xb, URZ ;  /* 0x0000000b04058899 */ /* 0x000fe4000800063f */
[----:B------:R-:W-:Y:S01]  /*0580*/  @!UP0 USHF.L.U32 UR4, UR4, 0x1, URZ ;  /* 0x0000000104048899 */ /* 0x000fe2000800063f */
[----:B------:R-:W-:Y:S02]  /*0590*/  LOP3.LUT R0, R0, 0xfffffffc, RZ, 0xc0, !PT ;  /* 0xfffffffc00007812 */ /* 0x000fe400078ec0ff */
[----:B------:R-:W-:Y:S01]  /*05a0*/  LOP3.LUT R19, R8, 0xc, R19, 0x78, !PT ;  /* 0x0000000c08137812 */ /* 0x000fe200078e7813 */
[----:B-1----:R-:W-:Y:S02]  /*05b0*/  IMAD.MOV R21, RZ, RZ, -R12 ;  /* 0x000000ffff157224 */ /* 0x002fe400078e0a0c */
[----:B------:R-:W-:Y:S01]  /*05c0*/  IMAD.IADD R3, R3, 0x1, -R0 ;  /* 0x0000000103037824 */ /* 0x000fe200078e0a00 */
[----:B0-----:R-:W-:Y:S01]  /*05d0*/  @!UP0 ULEA UR6, UR7, UR6, 0x18 ;  /* 0x0000000607068291 */ /* 0x001fe2000f8ec03f */
[----:B-----5:R-:W-:-:S03]  /*05e0*/  IMAD.MOV R10, RZ, RZ, -R10 ;  /* 0x000000ffff0a7224 */ /* 0x020fc600078e0a0a */
[----:B------:R-:W-:Y:S01]  /*05f0*/  ISETP.NE.AND P1, PT, R3, 0x3, PT ;  /* 0x000000030300780c */ /* 0x000fe20003f25270 */
[----:B------:R-:W-:Y:S01]  /*0600*/  VOTEU.ALL UP0, P0 ;  /* 0x00000000003f7886 */ /* 0x000fe20000000000 */
[----:B------:R-:W-:Y:S01]  /*0610*/  ISETP.LT.U32.AND P0, PT, R19, 0x8, !P2 ;  /* 0x000000081300780c */ /* 0x000fe20005701070 */
[----:B---3--:R-:W-:Y:S01]  /*0620*/  IMAD R6, R11, R10, UR8 ;  /* 0x000000080b067e24 */ /* 0x008fe2000f8e020a */
[----:B------:R-:W-:Y:S01]  /*0630*/  ISETP.EQ.OR P1, PT, R3, RZ, !P1 ;  /* 0x000000ff0300720c */ /* 0x000fe20004f22670 */
[C---:B------:R-:W-:Y:S01]  /*0640*/  VIADD R10, R2.reuse, 0xffffffff ;  /* 0xffffffff020a7836 */ /* 0x040fe20000000000 */
[C---:B------:R-:W-:Y:S01]  /*0650*/  ISETP.NE.AND P2, PT, R2.reuse, RZ, PT ;  /* 0x000000ff0200720c */ /* 0x040fe20003f45270 */
[----:B--2---:R-:W-:Y:S01]  /*0660*/  IMAD R0, R7, R21, R4 ;  /* 0x0000001507007224 */ /* 0x004fe200078e0204 */
[----:B------:R-:W-:Y:S01]  /*0670*/  ISETP.EQ.AND P1, PT, R2, RZ, P1 ;  /* 0x000000ff0200720c */ /* 0x000fe20000f22270 */
[----:B------:R-:W0:Y:S02]  /*0680*/  FENCE.VIEW.ASYNC.S ;  /* 0x00000000000073c6 */ /* 0x000e240000000000 */
[----:B0-----:R0:W1:Y:S01]  /*0690*/  @!UP0 SYNCS.EXCH.64 URZ, [UR6+0x40], UR4 ;  /* 0x00004004063f85b2 */ /* 0x0010620008000100 */
[----:B------:R-:W-:-:S02]  /*06a0*/  ISETP.GE.U32.AND P5, PT, R10, 0x2, PT ;  /* 0x000000020a00780c */ /* 0x000fc40003fa6070 */
[----:B------:R-:W-:Y:S02]  /*06b0*/  ISETP.NE.AND P4, PT, R0, R19, PT ;  /* 0x000000130000720c */ /* 0x000fe40003f85270 */
[----:B------:R-:W-:Y:S02]  /*06c0*/  SEL R18, RZ, 0x1, !P1 ;  /* 0x00000001ff127807 */ /* 0x000fe40004800000 */
[----:B------:R-:W-:Y:S02]  /*06d0*/  ISETP.EQ.OR P4, PT, R6, RZ, !P4 ;  /* 0x000000ff0600720c */ /* 0x000fe40006782670 */
[----:B------:R-:W-:Y:S02]  /*06e0*/  LOP3.LUT R0, R94, 0x7f, RZ, 0xc0, !PT ;  /* 0x0000007f5e007812 */ /* 0x000fe400078ec0ff */
[----:B------:R-:W-:Y:S02]  /*06f0*/  PLOP3.LUT P0, PT, P0, P4, PT, 0x80, 0x0 ;  /* 0x000000000000781c */ /* 0x000fe40000709070 */
[----:B------:R-:W-:-:S02]  /*0700*/  SEL R18, R18, 0x2, P5 ;  /* 0x0000000212127807 */ /* 0x000fc40002800000 */
[----:B------:R-:W-:Y:S01]  /*0710*/  P2R R102, PR, RZ, 0x1 ;  /* 0x00000001ff667803 */ /* 0x000fe20000000000 */
[----:B------:R0:W2:Y:S01]  /*0720*/  @!UP1 SYNCS.EXCH.64 URZ, [UR6+0x48], UR4 ;  /* 0x00004804063f95b2 */ /* 0x0000a20008000100 */
[----:B------:R-:W-:Y:S01]  /*0730*/  NOP ;  /* 0x0000000000007918 */ /* 0x000fe20000000000 */
[----:B------:R-:W-:Y:S06]  /*0740*/  @!P3 BRA `(.L_x_3) ;  /* 0x000000000008b947 */ /* 0x000fec0003800000 */
[----:B-12-4-:R-:W-:Y:S01]  /*0750*/  UCGABAR_ARV ;  /* 0x00000000000079c7 */ /* 0x016fe20008000000 */
[----:B------:R-:W-:Y:S05]  /*0760*/  BRA `(.L_x_4) ;  /* 0x0000000000047947 */ /* 0x000fea0003800000 */
.L_x_3:
[----:B-12-4-:R-:W-:Y:S01]  /*0770*/  NOP ;  /* 0x0000000000007918 */ /* 0x016fe20000000000 */
.L_x_4:
[----:B------:R-:W1:Y:S01]  /*0780*/  LDC R2, c[0x0][0x65c] ;  /* 0x00019700ff027b82 */ /* 0x000e620000000800 */
[----:B------:R-:W-:Y:S02]  /*0790*/  IMAD.U32 R8, RZ, RZ, UR8 ;  /* 0x00000008ff087e24 */ /* 0x000fe4000f8e00ff */
[----:B------:R-:W-:Y:S01]  /*07a0*/  IMAD.MOV.U32 R9, RZ, RZ, RZ ;  /* 0x000000ffff097224 */ /* 0x000fe200078e00ff */
[----:B-1----:R-:W-:-:S04]  /*07b0*/  ISETP.NE.AND P1, PT, R2, 0x1, PT ;  /* 0x000000010200780c */ /* 0x002fc80003f25270 */
[----:B------:R-:W-:-:S09]  /*07c0*/  P2R R5, PR, RZ, 0x2 ;  /* 0x00000002ff057803 */ /* 0x000fd20000000000 */
[----:B------:R-:W1:Y:S01]  /*07d0*/  @P1 LDC R17, c[0x0][0x10] ;  /* 0x00000400ff111b82 */ /* 0x000e620000000800 */
[----:B------:R-:W-:Y:S02]  /*07e0*/  @P1 IMAD.MOV.U32 R5, RZ, RZ, RZ ;  /* 0x000000ffff051224 */ /* 0x000fe400078e00ff */
[----:B------:R-:W-:-:S05]  /*07f0*/  @P1 IMAD.MOV.U32 R13, RZ, RZ, RZ ;  /* 0x000000ffff0d1224 */ /* 0x000fca00078e00ff */
[----:B------:R-:W2:Y:S01]  /*0800*/  @!P1 LDC R11, c[0x0][0xc] ;  /* 0x00000300ff0b9b82 */ /* 0x000ea20000000800 */
[----:B0-----:R-:W-:Y:S01]  /*0810*/  ULDC UR4, c[0x0][0xc] ;  /* 0x0000030000047ab9 */ /* 0x001fe20000000800 */
[----:B------:R-:W-:Y:S01]  /*0820*/  ULDC UR5, c[0x0][0x10] ;  /* 0x0000040000057ab9 */ /* 0x000fe20000000800 */
[----:B------:R-:W-:Y:S01]  /*0830*/  ULDC UR6, c[0x0][0x14] ;  /* 0x0000050000067ab9 */ /* 0x000fe20000000800 */
[----:B------:R-:W-:-:S04]  /*0840*/  UIMAD.WIDE.U32 UR4, UR4, UR5, URZ ;  /* 0x00000005040472a5 */ /* 0x000fc8000f8e003f */
[----:B------:R-:W-:Y:S02]  /*0850*/  UIMAD.WIDE.U32 UR36, UR4, UR6, URZ ;  /* 0x00000006042472a5 */ /* 0x000fe4000f8e003f */
[----:B------:R-:W-:-:S04]  /*0860*/  UIMAD UR42, UR5, UR6, URZ ;  /* 0x00000006052a72a4 */ /* 0x000fc8000f8e023f */
[----:B------:R-:W-:Y:S01]  /*0870*/  UIADD3 UR42, UR37, UR42, URZ ;  /* 0x0000002a252a7290 */ /* 0x000fe2000fffe03f */
[----:B-1----:R-:W-:-:S04]  /*0880*/  @P1 IMAD.WIDE.U32 R16, R17, UR8, R4 ;  /* 0x0000000811101c25 */ /* 0x002fc8000f8e0004 */
[----:B------:R-:W-:Y:S02]  /*0890*/  @P1 IMAD.IADD R17, R17, 0x1, R13 ;  /* 0x0000000111111824 */ /* 0x000fe400078e020d */
[----:B--2---:R-:W-:-:S04]  /*08a0*/  @!P1 IMAD.WIDE.U32 R8, R4, R11, R8 ;  /* 0x0000000b04089225 */ /* 0x004fc800078e0008 */
[----:B------:R-:W-:Y:S02]  /*08b0*/  @!P1 IMAD.MOV.U32 R16, RZ, RZ, R8 ;  /* 0x000000ffff109224 */ /* 0x000fe400078e0008 */
[----:B------:R-:W-:Y:S01]  /*08c0*/  @!P1 IMAD.MOV.U32 R17, RZ, RZ, R9 ;  /* 0x000000ffff119224 */ /* 0x000fe200078e0009 */
[----:B------:R-:W-:Y:S06]  /*08d0*/  @!P3 BRA `(.L_x_5) ;  /* 0x00000000000cb947 */ /* 0x000fec0003800000 */
[----:B------:R-:W-:Y:S01]  /*08e0*/  UCGABAR_WAIT ;  /* 0x0000000000007dc7 */ /* 0x000fe20008000000 */
[----:B------:R-:W-:Y:S01]  /*08f0*/  CCTL.IVALL ;  /* 0x00000000ff00798f */ /* 0x000fe20002000000 */
[----:B------:R-:W-:Y:S05]  /*0900*/  BRA `(.L_x_6) ;  /* 0x0000000000047947 */ /* 0x000fea0003800000 */
.L_x_5:
[----:B------:R-:W-:Y:S06]  /*0910*/  BAR.SYNC.DEFER_BLOCKING 0x0 ;  /* 0x0000000000007b1d */ /* 0x000fec0000010000 */
.L_x_6:
[----:B------:R-:W-:Y:S05]  /*0920*/  @!P2 BRA `(.L_x_7) ;  /* 0x0000005c008ca947 */ /* 0x000fea0003800000 */
[----:B------:R-:W-:-:S13]  /*0930*/  ISETP.GT.U32.AND P0, PT, R10, 0x1, PT ;  /* 0x000000010a00780c */ /* 0x000fda0003f04070 */
[----:B------:R-:W-:Y:S05]  /*0940*/  @P0 EXIT ;  /* 0x000000000000094d */ /* 0x000fea0003800000 */
[----:B------:R-:W-:Y:S01]  /*0950*/  ULDC.64 UR4, c[0x0][0x650] ;  /* 0x0001940000047ab9 */ /* 0x000fe20000000a00 */
[----:B------:R-:W-:Y:S01]  /*0960*/  PRMT R3, RZ, 0x7610, R3 ;  /* 0x00007610ff037816 */ /* 0x000fe20000000003 */
[----:B------:R-:W-:Y:S01]  /*0970*/  IMAD.MOV.U32 R101, RZ, RZ, -0x1 ;  /* 0xffffffffff657424 */ /* 0x000fe200078e00ff */
[----:B------:R-:W-:Y:S01]  /*0980*/  ISETP.GE.U32.AND P0, PT, R16, UR4, PT ;  /* 0x0000000410007c0c */ /* 0x000fe2000bf06070 */
[----:B------:R-:W-:Y:S02]  /*0990*/  IMAD.MOV.U32 R100, RZ, RZ, -0x1 ;  /* 0xffffffffff647424 */ /* 0x000fe400078e00ff */
[----:B------:R-:W-:Y:S01]  /*09a0*/  IMAD.MOV.U32 R99, RZ, RZ, -0x1 ;  /* 0xffffffffff637424 */ /* 0x000fe200078e00ff */
[----:B------:R-:W-:-:S13]  /*09b0*/  ISETP.GE.U32.AND.EX P0, PT, R17, UR5, PT, P0 ;  /* 0x0000000511007c0c */ /* 0x000fda000bf06100 */
[----:B------:R-:W-:Y:S05]  /*09c0*/  @P0 BRA `(.L_x_8) ;  /* 0x0000000400280947 */ /* 0x000fea0003800000 */
[----:B------:R-:W0:Y:S01]  /*09d0*/  LDC.64 R22, c[0x0][0x628] ;  /* 0x00018a00ff167b82 */ /* 0x000e220000000a00 */
[----:B------:R-:W-:Y:S02]  /*09e0*/  IMAD.MOV.U32 R8, RZ, RZ, R16 ;  /* 0x000000ffff087224 */ /* 0x000fe400078e0010 */
[----:B------:R-:W-:-:S05]  /*09f0*/  IMAD.MOV.U32 R9, RZ, RZ, R17 ;  /* 0x000000ffff097224 */ /* 0x000fca00078e0011 */
[----:B------:R-:W1:Y:S08]  /*0a00*/  LDC R20, c[0x0][0x630] ;  /* 0x00018c00ff147b82 */ /* 0x000e700000000800 */
[----:B------:R-:W2:Y:S01]  /*0a10*/  LDC.64 R24, c[0x0][0x620] ;  /* 0x00018800ff187b82 */ /* 0x000ea20000000a00 */
[----:B0-----:R-:W-:-:S04]  /*0a20*/  ISETP.NE.U32.AND P0, PT, R22, RZ, PT ;  /* 0x000000ff1600720c */ /* 0x001fc80003f05070 */
[----:B------:R-:W-:-:S13]  /*0a30*/  ISETP.NE.AND.EX P0, PT, R23, RZ, PT, P0 ;  /* 0x000000ff1700720c */ /* 0x000fda0003f05300 */
[----:B-12---:R-:W-:Y:S05]  /*0a40*/  @!P0 BRA `(.L_x_9) ;  /* 0x0000000000288947 */ /* 0x006fea0003800000 */
[----:B------:R-:W0:Y:S02]  /*0a50*/  LDC R3, c[0x0][0x634] ;  /* 0x00018d00ff037b82 */ /* 0x000e240000000800 */
[----:B0-----:R-:W-:-:S05]  /*0a60*/  IADD3 R3, P0, R16, R3, RZ ;  /* 0x0000000310037210 */ /* 0x001fca0007f1e0ff */
[----:B------:R-:W-:-:S04]  /*0a70*/  IMAD.X R15, RZ, RZ, R17, P0 ;  /* 0x000000ffff0f7224 */ /* 0x000fc800000e0611 */
[----:B------:R-:W-:-:S04]  /*0a80*/  IMAD.WIDE.U32 R8, R15, R22, RZ ;  /* 0x000000160f087225 */ /* 0x000fc800078e00ff */
[----:B------:R-:W-:-:S04]  /*0a90*/  IMAD.WIDE.U32 R10, P0, R3, R23, R8 ;  /* 0x00000017030a7225 */ /* 0x000fc80007800008 */
[----:B------:R-:W-:-:S04]  /*0aa0*/  IMAD.WIDE.U32 R8, R3, R22, RZ ;  /* 0x0000001603087225 */ /* 0x000fc800078e00ff */
[----:B------:R-:W-:Y:S01]  /*0ab0*/  IMAD.X R13, RZ, RZ, RZ, P0 ;  /* 0x000000ffff0d7224 */ /* 0x000fe200000e06ff */
[----:B------:R-:W-:Y:S01]  /*0ac0*/  IADD3 RZ, P0, R9, R10, RZ ;  /* 0x0000000a09ff7210 */ /* 0x000fe20007f1e0ff */
[----:B------:R-:W-:-:S04]  /*0ad0*/  IMAD.MOV.U32 R12, RZ, RZ, R11 ;  /* 0x000000ffff0c7224 */ /* 0x000fc800078e000b */
[----:B------:R-:W-:-:S08]  /*0ae0*/  IMAD.WIDE.U32.X R8, R15, R23, R12, P0 ;  /* 0x000000170f087225 */ /* 0x000fd000000e040c */
.L_x_9:
[----:B------:R-:W0:Y:S01]  /*0af0*/  LDC.64 R28, c[0x0][0x640] ;  /* 0x00019000ff1c7b82 */ /* 0x000e220000000a00 */
[-CC-:B------:R-:W-:Y:S01]  /*0b00*/  SHF.R.U64 R99, R8, R20.reuse, R9.reuse ;  /* 0x0000001408637219 */ /* 0x180fe20000001209 */
[----:B------:R-:W-:Y:S01]  /*0b10*/  IMAD R27, R7, R21, R4 ;  /* 0x00000015071b7224 */ /* 0x000fe200078e0204 */
[----:B------:R-:W-:Y:S01]  /*0b20*/  SHF.R.U32.HI R3, RZ, R20, R9 ;  /* 0x00000014ff037219 */ /* 0x000fe20000011609 */
[----:B------:R-:W-:Y:S01]  /*0b30*/  IMAD.MOV.U32 R21, RZ, RZ, 0x1 ;  /* 0x00000001ff157424 */ /* 0x000fe200078e00ff */
[----:B------:R-:W-:-:S03]  /*0b40*/  IADD3 R5, P0, RZ, -R99, RZ ;  /* 0x80000063ff057210 */ /* 0x000fc60007f1e0ff */
[----:B------:R-:W1:Y:S02]  /*0b50*/  LDC R22, c[0x0][0x618] ;  /* 0x00018600ff167b82 */ /* 0x000e640000000800 */
[----:B------:R-:W-:Y:S02]  /*0b60*/  IMAD.X R3, RZ, RZ, ~R3, P0 ;  /* 0x000000ffff037224 */ /* 0x000fe400000e0e03 */
[----:B------:R-:W-:-:S04]  /*0b70*/  IMAD.WIDE.U32 R8, R5, R24, R16 ;  /* 0x0000001805087225 */ /* 0x000fc800078e0010 */
[----:B------:R-:W2:Y:S01]  /*0b80*/  LDC R20, c[0x0][0x608] ;  /* 0x00018200ff147b82 */ /* 0x000ea20000000800 */
[----:B------:R-:W-:Y:S02]  /*0b90*/  IMAD R10, R3, R24, RZ ;  /* 0x00000018030a7224 */ /* 0x000fe400078e02ff */
[----:B------:R-:W-:Y:S02]  /*0ba0*/  IMAD.MOV.U32 R3, RZ, RZ, -0x1 ;  /* 0xffffffffff037424 */ /* 0x000fe400078e00ff */
[----:B------:R-:W-:-:S03]  /*0bb0*/  IMAD R5, R5, R25, R10 ;  /* 0x0000001905057224 */ /* 0x000fc600078e020a */
[----:B------:R-:W3:Y:S01]  /*0bc0*/  LDC R26, c[0x0][0x658] ;  /* 0x00019600ff1a7b82 */ /* 0x000ee20000000800 */
[----:B------:R-:W-:Y:S01]  /*0bd0*/  IMAD.IADD R5, R9, 0x1, R5 ;  /* 0x0000000109057824 */ /* 0x000fe200078e0205 */
[----:B0-----:R-:W-:-:S04]  /*0be0*/  ISETP.NE.U32.AND P0, PT, R28, RZ, PT ;  /* 0x000000ff1c00720c */ /* 0x001fc80003f05070 */
[----:B------:R-:W-:Y:S02]  /*0bf0*/  ISETP.NE.AND.EX P0, PT, R29, RZ, PT, P0 ;  /* 0x000000ff1d00720c */ /* 0x000fe40003f05300 */
[----:B------:R-:W0:Y:S01]  /*0c00*/  LDC R24, c[0x0][0x600] ;  /* 0x00018000ff187b82 */ /* 0x000e220000000800 */
[-CC-:B-1----:R-:W-:Y:S02]  /*0c10*/  SHF.R.U64 R12, R8, R22.reuse, R5.reuse ;  /* 0x00000016080c7219 */ /* 0x182fe40000001205 */
[----:B------:R-:W-:-:S05]  /*0c20*/  SHF.R.U32.HI R5, RZ, R22, R5 ;  /* 0x00000016ff057219 */ /* 0x000fca0000011605 */
[----:B------:R-:W1:Y:S01]  /*0c30*/  LDC R15, c[0x0][0x648] ;  /* 0x00019200ff0f7b82 */ /* 0x000e620000000800 */
[-CC-:B--2---:R-:W-:Y:S02]  /*0c40*/  SHF.R.U64 R22, R12, R20.reuse, R5.reuse ;  /* 0x000000140c167219 */ /* 0x184fe40000001205 */
[----:B------:R-:W-:-:S05]  /*0c50*/  SHF.R.U32.HI R5, RZ, R20, R5 ;  /* 0x00000014ff057219 */ /* 0x000fca0000011605 */
[----:B------:R-:W2:Y:S01]  /*0c60*/  LDC R23, c[0x0][0x638] ;  /* 0x00018e00ff177b82 */ /* 0x000ea20000000800 */
[-CC-:B---3--:R-:W-:Y:S02]  /*0c70*/  SHF.R.U64 R20, R22, R26.reuse, R5.reuse ;  /* 0x0000001a16147219 */ /* 0x188fe40000001205 */
[-C--:B------:R-:W-:Y:S02]  /*0c80*/  SHF.L.U32 R3, R3, R26.reuse, RZ ;  /* 0x0000001a03037219 */ /* 0x080fe400000006ff */
[----:B------:R-:W-:Y:S01]  /*0c90*/  SHF.R.U32.HI R5, RZ, R26, R5 ;  /* 0x0000001aff057219 */ /* 0x000fe20000011605 */
[----:B------:R-:W-:Y:S01]  /*0ca0*/  IMAD.MOV.U32 R4, RZ, RZ, R20 ;  /* 0x000000ffff047224 */ /* 0x000fe200078e0014 */
[----:B------:R-:W-:Y:S01]  /*0cb0*/  LOP3.LUT R7, RZ, R3, RZ, 0x33, !PT ;  /* 0x00000003ff077212 */ /* 0x000fe200078e33ff */
[----:B------:R-:W3:Y:S01]  /*0cc0*/  LDC R25, c[0x0][0x610] ;  /* 0x00018400ff197b82 */ /* 0x000ee20000000800 */
[----:B------:R-:W-:Y:S05]  /*0cd0*/  @!P0 BRA `(.L_x_10) ;  /* 0x0000000000288947 */ /* 0x000fea0003800000 */
[----:B------:R-:W4:Y:S02]  /*0ce0*/  LDC R3, c[0x0][0x64c] ;  /* 0x00019300ff037b82 */ /* 0x000f240000000800 */
[----:B----4-:R-:W-:-:S05]  /*0cf0*/  IADD3 R3, P0, R20, R3, RZ ;  /* 0x0000000314037210 */ /* 0x010fca0007f1e0ff */
        /* <DEDUP_REMOVED lines=8> */
.L_x_10:
[----:B-1----:R-:W-:Y:S02]  /*0d80*/  SHF.R.U64 R5, R4, R15, R5 ;  /* 0x0000000f04057219 */ /* 0x002fe40000001205 */
[----:B------:R-:W-:Y:S01]  /*0d90*/  LOP3.LUT R4, R22, R7, RZ, 0xc0, !PT ;  /* 0x0000000716047212 */ /* 0x000fe200078ec0ff */
[----:B0-----:R-:W-:Y:S01]  /*0da0*/  VIADD R7, R24, 0xffffffff ;  /* 0xffffffff18077836 */ /* 0x001fe20000000000 */
[----:B------:R-:W-:Y:S01]  /*0db0*/  SHF.L.U32 R3, R21, R26, RZ ;  /* 0x0000001a15037219 */ /* 0x000fe200000006ff */
[----:B------:R-:W-:Y:S01]  /*0dc0*/  IMAD.MOV R8, RZ, RZ, -R5 ;  /* 0x000000ffff087224 */ /* 0x000fe200078e0a05 */
[----:B------:R-:W-:Y:S02]  /*0dd0*/  SEL R6, R6, R27, !P1 ;  /* 0x0000001b06067207 */ /* 0x000fe40004800000 */
[----:B------:R-:W-:Y:S01]  /*0de0*/  LOP3.LUT R7, R12, R7, RZ, 0xc0, !PT ;  /* 0x000000070c077212 */ /* 0x000fe200078ec0ff */
[----:B------:R-:W-:Y:S02]  /*0df0*/  IMAD R5, R3, R5, R4 ;  /* 0x0000000503057224 */ /* 0x000fe400078e0204 */
[----:B--2---:R-:W-:-:S02]  /*0e00*/  IMAD R3, R8, R23, R20 ;  /* 0x0000001708037224 */ /* 0x004fc400078e0214 */
[----:B---3--:R-:W-:Y:S02]  /*0e10*/  IMAD R6, R5, R25, R6 ;  /* 0x0000001905067224 */ /* 0x008fe400078e0206 */
[----:B------:R-:W-:Y:S02]  /*0e20*/  IMAD R101, R3, R24, R7 ;  /* 0x0000001803657224 */ /* 0x000fe400078e0207 */
[----:B------:R-:W-:-:S03]  /*0e30*/  IMAD.MOV.U32 R4, RZ, RZ, 0x1 ;  /* 0x00000001ff047424 */ /* 0x000fc600078e00ff */
[----:B------:R-:W-:Y:S02]  /*0e40*/  SEL R100, R101, R6, !P1 ;  /* 0x0000000665647207 */ /* 0x000fe40004800000 */
[----:B------:R-:W-:Y:S02]  /*0e50*/  PRMT R3, R4, 0x7610, R3 ;  /* 0x0000761004037816 */ /* 0x000fe40000000003 */
[----:B------:R-:W-:-:S07]  /*0e60*/  SEL R101, R6, R101, !P1 ;  /* 0x0000006506657207 */ /* 0x000fce0004800000 */
.L_x_8:
[----:B------:R-:W-:-:S08]  /*0e70*/  NOP ;  /* 0x0000000000007918 */ /* 0x000fd00000000000 */
[----:B------:R-:W0:Y:S02]  /*0e80*/  USETMAXREG.TRY_ALLOC.CTAPOOL UP0, 0xe8 ;  /* 0x000000e8000079c8 */ /* 0x000e240008000600 */
[----:B0-----:R-:W-:-:S13]  /*0e90*/  PLOP3.LUT P0, PT, PT, PT, UP0, 0x80, 0x0 ;  /* 0x000000000000781c */ /* 0x001fda0003f0f008 */
[----:B------:R-:W-:Y:S05]  /*0ea0*/  @!P0 BRA `(.L_x_8) ;  /* 0xfffffffc00f08947 */ /* 0x000fea000383ffff */
[----:B------:R-:W-:Y:S01]  /*0eb0*/  ULDC.64 UR4, c[0x0][0x598] ;  /* 0x0001660000047ab9 */ /* 0x000fe20000000a00 */
[----:B------:R-:W-:Y:S01]  /*0ec0*/  ULDC.64 UR38, c[0x0][0x208] ;  /* 0x0000820000267ab9 */ /* 0x000fe20000000a00 */
[----:B------:R-:W-:-:S04]  /*0ed0*/  ISETP.NE.U32.AND P0, PT, RZ, UR4, PT ;  /* 0x00000004ff007c0c */ /* 0x000fc8000bf05070 */
[----:B------:R-:W-:-:S13]  /*0ee0*/  ISETP.NE.AND.EX P0, PT, RZ, UR5, PT, P0 ;  /* 0x00000005ff007c0c */ /* 0x000fda000bf05300 */
[----:B------:R-:W-:Y:S05]  /*0ef0*/  @!P0 BRA `(.L_x_11) ;  /* 0x00000000001c8947 */ /* 0x000fea0003800000 */
[----:B------:R-:W0:Y:S02]  /*0f00*/  LDC.64 R4, c[0x0][0x598] ;  /* 0x00016600ff047b82 */ /* 0x000e240000000a00 */
[----:B0-----:R-:W2:Y:S02]  /*0f10*/  LDG.E.64 R4, desc[UR38][R4.64] ;  /* 0x0000002604047981 */ /* 0x001ea4000c1e1b00 */
[----:B--2---:R-:W-:-:S04]  /*0f20*/  ISETP.NE.U32.AND P0, PT, R4, RZ, PT ;  /* 0x000000ff0400720c */ /* 0x004fc80003f05070 */
[----:B------:R-:W-:-:S13]  /*0f30*/  ISETP.NE.AND.EX P0, PT, R5, RZ, PT, P0 ;  /* 0x000000ff0500720c */ /* 0x000fda0003f05300 */
[----:B------:R-:W-:Y:S05]  /*0f40*/  @!P0 BRA `(.L_x_11) ;  /* 0x0000000000088947 */ /* 0x000fea0003800000 */
[----:B------:R0:W5:Y:S01]  /*0f50*/  LD.E R88, desc[UR38][R4.64] ;  /* 0x0000002604587980 */ /* 0x000162000c101900 */
[----:B------:R-:W-:Y:S05]  /*0f60*/  BRA `(.L_x_12) ;  /* 0x0000000000247947 */ /* 0x000fea0003800000 */
.L_x_11:
[----:B------:R-:W-:Y:S02]  /*0f70*/  ULDC.64 UR4, c[0x0][0x588] ;  /* 0x0001620000047ab9 */ /* 0x000fe40000000a00 */
[----:B------:R-:W-:-:S04]  /*0f80*/  ISETP.NE.U32.AND P0, PT, RZ, UR4, PT ;  /* 0x00000004ff007c0c */ /* 0x000fc8000bf05070 */
[----:B------:R-:W-:-:S13]  /*0f90*/  ISETP.NE.AND.EX P0, PT, RZ, UR5, PT, P0 ;  /* 0x00000005ff007c0c */ /* 0x000fda000bf05300 */
[----:B------:R-:W-:Y:S05]  /*0fa0*/  @!P0 BRA `(.L_x_13) ;  /* 0x00000000000c8947 */ /* 0x000fea0003800000 */
[----:B------:R-:W0:Y:S02]  /*0fb0*/  LDC.64 R88, c[0x0][0x588] ;  /* 0x00016200ff587b82 */ /* 0x000e240000000a00 */
[----:B0-----:R1:W5:Y:S01]  /*0fc0*/  LDG.E R88, desc[UR38][R88.64] ;  /* 0x0000002658587981 */ /* 0x001362000c1e1900 */
[----:B------:R-:W-:Y:S05]  /*0fd0*/  BRA `(.L_x_12) ;  /* 0x0000000000087947 */ /* 0x000fea0003800000 */
.L_x_13:
[----:B------:R-:W-:Y:S02]  /*0fe0*/  ULDC UR4, c[0x0][0x580] ;  /* 0x0001600000047ab9 */ /* 0x000fe40000000800 */
[----:B------:R-:W-:-:S07]  /*0ff0*/  IMAD.U32 R88, RZ, RZ, UR4 ;  /* 0x00000004ff587e24 */ /* 0x000fce000f8e00ff */
.L_x_12:
[----:B------:R-:W-:Y:S02]  /*1000*/  ULDC.64 UR4, c[0x0][0x5a0] ;  /* 0x0001680000047ab9 */ /* 0x000fe40000000a00 */
[----:B------:R-:W-:-:S04]  /*1010*/  ISETP.NE.U32.AND P0, PT, RZ, UR4, PT ;  /* 0x00000004ff007c0c */ /* 0x000fc8000bf05070 */
[----:B------:R-:W-:-:S13]  /*1020*/  ISETP.NE.AND.EX P0, PT, RZ, UR5, PT, P0 ;  /* 0x00000005ff007c0c */ /* 0x000fda000bf05300 */
[----:B------:R-:W-:Y:S05]  /*1030*/  @!P0 BRA `(.L_x_14) ;  /* 0x00000000001c8947 */ /* 0x000fea0003800000 */
[----:B0-----:R-:W0:Y:S02]  /*1040*/  LDC.64 R4, c[0x0][0x5a0] ;  /* 0x00016800ff047b82 */ /* 0x001e240000000a00 */
[----:B0-----:R-:W2:Y:S02]  /*1050*/  LDG.E.64 R4, desc[UR38][R4.64] ;  /* 0x0000002604047981 */ /* 0x001ea4000c1e1b00 */
[----:B--2---:R-:W-:-:S04]  /*1060*/  ISETP.NE.U32.AND P0, PT, R4, RZ, PT ;  /* 0x000000ff0400720c */ /* 0x004fc80003f05070 */
[----:B------:R-:W-:-:S13]  /*1070*/  ISETP.NE.AND.EX P0, PT, R5, RZ, PT, P0 ;  /* 0x000000ff0500720c */ /* 0x000fda0003f05300 */
[----:B------:R-:W-:Y:S05]  /*1080*/  @!P0 BRA `(.L_x_14) ;  /* 0x0000000000088947 */ /* 0x000fea0003800000 */
[----:B-1----:R0:W5:Y:S01]  /*1090*/  LD.E R89, desc[UR38][R4.64] ;  /* 0x0000002604597980 */ /* 0x002162000c101900 */
[----:B------:R-:W-:Y:S05]  /*10a0*/  BRA `(.L_x_15) ;  /* 0x0000000000247947 */ /* 0x000fea0003800000 */
.L_x_14:
[----:B------:R-:W-:Y:S02]  /*10b0*/  ULDC.64 UR4, c[0x0][0x590] ;  /* 0x0001640000047ab9 */ /* 0x000fe40000000a00 */
[----:B------:R-:W-:-:S04]  /*10c0*/  ISETP.NE.U32.AND P0, PT, RZ, UR4, PT ;  /* 0x00000004ff007c0c */ /* 0x000fc8000bf05070 */
[----:B------:R-:W-:-:S13]  /*10d0*/  ISETP.NE.AND.EX P0, PT, RZ, UR5, PT, P0 ;  /* 0x00000005ff007c0c */ /* 0x000fda000bf05300 */
[----:B------:R-:W-:Y:S05]  /*10e0*/  @!P0 BRA `(.L_x_16) ;  /* 0x00000000000c8947 */ /* 0x000fea0003800000 */
[----:B0-----:R-:W1:Y:S02]  /*10f0*/  LDC.64 R4, c[0x0][0x590] ;  /* 0x00016400ff047b82 */ /* 0x001e640000000a00 */
[----:B-1----:R1:W5:Y:S01]  /*1100*/  LDG.E R89, desc[UR38][R4.64] ;  /* 0x0000002604597981 */ /* 0x002362000c1e1900 */
[----:B------:R-:W-:Y:S05]  /*1110*/  BRA `(.L_x_15) ;  /* 0x0000000000087947 */ /* 0x000fea0003800000 */
.L_x_16:
[----:B------:R-:W-:Y:S02]  /*1120*/  ULDC UR4, c[0x0][0x584] ;  /* 0x0001610000047ab9 */ /* 0x000fe40000000800 */
[----:B-1----:R-:W-:-:S07]  /*1130*/  IMAD.U32 R89, RZ, RZ, UR4 ;  /* 0x00000004ff597e24 */ /* 0x002fce000f8e00ff */
.L_x_15:
[----:B------:R-:W-:-:S13]  /*1140*/  LOP3.LUT P0, RZ, R3, 0xff, RZ, 0xc0, !PT ;  /* 0x000000ff03ff7812 */ /* 0x000fda000780c0ff */
[----:B------:R-:W-:Y:S05]  /*1150*/  @!P0 EXIT ;  /* 0x000000000000894d */ /* 0x000fea0003800000 */
[----:B------:R-:W2:Y:S01]  /*1160*/  LDC R92, c[0x0][0x658] ;  /* 0x00019600ff5c7b82 */ /* 0x000ea20000000800 */
[----:B------:R-:W-:Y:S01]  /*1170*/  ULDC.64 UR6, c[0x0][0x288] ;  /* 0x0000a20000067ab9 */ /* 0x000fe20000000a00 */
[----:B------:R-:W-:Y:S01]  /*1180*/  LOP3.LUT R14, R14, 0x1, RZ, 0xc0, !PT ;  /* 0x000000010e0e7812 */ /* 0x000fe200078ec0ff */
[----:B------:R-:W-:Y:S01]  /*1190*/  UIADD3 UR4, UR7, 0x3f, URZ ;  /* 0x0000003f07047890 */ /* 0x000fe2000fffe03f */
[----:B------:R-:W-:Y:S01]  /*11a0*/  SHF.R.U32.HI R3, RZ, 0x2, R94 ;  /* 0x00000002ff037819 */ /* 0x000fe2000001165e */
[----:B01----:R-:W-:Y:S01]  /*11b0*/  IMAD.MOV.U32 R5, RZ, RZ, -0x1 ;  /* 0xffffffffff057424 */ /* 0x003fe200078e00ff */
[----:B------:R-:W-:Y:S01]  /*11c0*/  SHF.R.U32.HI R0, RZ, 0x1, R0 ;  /* 0x00000001ff007819 */ /* 0x000fe20000011600 */
[----:B------:R-:W-:Y:S01]  /*11d0*/  USHF.R.S32.HI UR5, URZ, 0x1f, UR4 ;  /* 0x0000001f3f057899 */ /* 0x000fe20008011404 */
[----:B------:R-:W0:Y:S01]  /*11e0*/  LDC.64 R90, c[0x0][0x5c8] ;  /* 0x00017200ff5a7b82 */ /* 0x000e220000000a00 */
[----:B------:R-:W-:Y:S01]  /*11f0*/  IMAD.SHL.U32 R22, R14, 0x40, RZ ;  /* 0x000000400e167824 */ /* 0x000fe200078e00ff */
[----:B------:R-:W-:Y:S01]  /*1200*/  LOP3.LUT R3, R3, 0x7, RZ, 0xc0, !PT ;  /* 0x0000000703037812 */ /* 0x000fe200078ec0ff */
[----:B------:R-:W-:Y:S01]  /*1210*/  ULEA.HI UR5, UR5, UR4, URZ, 0x6 ;  /* 0x0000000405057291 */ /* 0x000fe2000f8f303f */
[----:B------:R-:W-:Y:S01]  /*1220*/  LOP3.LUT R0, R0, 0x30, RZ, 0xc0, !PT ;  /* 0x0000003000007812 */ /* 0x000fe200078ec0ff */
[----:B------:R-:W-:Y:S01]  /*1230*/  IMAD.MOV.U32 R7, RZ, RZ, 0x1 ;  /* 0x00000001ff077424 */ /* 0x000fe200078e00ff */
[--C-:B------:R-:W-:Y:S01]  /*1240*/  LOP3.LUT R22, R22, 0x40, R3.reuse, 0xe2, !PT ;  /* 0x0000004016167812 */ /* 0x100fe200078ee203 */
[----:B------:R-:W-:Y:S01]  /*1250*/  USHF.R.S32.HI UR43, URZ, 0x6, UR5 ;  /* 0x000000063f2b7899 */ /* 0x000fe20008011405 */
[----:B------:R-:W1:Y:S01]  /*1260*/  LDC R96, c[0x0][0x600] ;  /* 0x00018000ff607b82 */ /* 0x000e620000000800 */
[----:B------:R-:W-:Y:S01]  /*1270*/  IADD3 R3, RZ, -R0, -R3 ;  /* 0x80000000ff037210 */ /* 0x000fe20007ffe803 */
[----:B------:R-:W-:Y:S01]  /*1280*/  IMAD.U32 R4, RZ, RZ, UR6 ;  /* 0x00000006ff047e24 */ /* 0x000fe2000f8e00ff */
[C---:B------:R-:W-:Y:S01]  /*1290*/  LOP3.LUT R93, R94.reuse, 0x3, RZ, 0xc0, !PT ;  /* 0x000000035e5d7812 */ /* 0x040fe200078ec0ff */
[----:B------:R-:W-:Y:S01]  /*12a0*/  UISETP.LT.AND UP0, UPT, UR43, 0x1, UPT ;  /* 0x000000012b00788c */ /* 0x000fe2000bf01270 */
[----:B------:R-:W-:Y:S01]  /*12b0*/  LOP3.LUT R95, R94, 0x80, RZ, 0xc0, !PT ;  /* 0x000000805e5f7812 */ /* 0x000fe200078ec0ff */
[----:B------:R-:W-:Y:S01]  /*12c0*/  IMAD R3, R14, -0x40, R3 ;  /* 0xffffffc00e037824 */ /* 0x000fe200078e0203 */
[----:B------:R-:W-:Y:S01]  /*12d0*/  ULDC UR4, c[0x0][0x284] ;  /* 0x0000a10000047ab9 */ /* 0x000fe20000000800 */
[----:B--2---:R-:W-:Y:S01]  /*12e0*/  SHF.L.U32 R5, R5, R92, RZ ;  /* 0x0000005c05057219 */ /* 0x004fe200000006ff */
[----:B------:R-:W-:Y:S01]  /*12f0*/  USEL UR44, UR43, 0x1, UP0 ;  /* 0x000000012b2c7887 */ /* 0x000fe20008000000 */
[----:B------:R-:W-:Y:S01]  /*1300*/  IMAD R93, R93, -0x2, R4 ;  /* 0xfffffffe5d5d7824 */ /* 0x000fe200078e0204 */
[----:B------:R-:W-:Y:S01]  /*1310*/  LOP3.LUT R22, R22, R0, RZ, 0xfc, !PT ;  /* 0x0000000016167212 */ /* 0x000fe200078efcff */
[----:B------:R-:W-:Y:S01]  /*1320*/  IMAD.SHL.U32 R94, R94, 0x2, RZ ;  /* 0x000000025e5e7824 */ /* 0x000fe200078e00ff */
[----:B------:R-:W-:Y:S01]  /*1330*/  SHF.L.U32 R92, R7, R92, RZ ;  /* 0x0000005c075c7219 */ /* 0x000fe200000006ff */
[----:B------:R-:W-:Y:S01]  /*1340*/  VIADD R98, R3, UR4 ;  /* 0x0000000403627c36 */ /* 0x000fe20008000000 */
[----:B------:R-:W-:Y:S01]  /*1350*/  LOP3.LUT R103, R18, 0x1, RZ, 0xfc, !PT ;  /* 0x0000000112677812 */ /* 0x000fe200078efcff */
[----:B------:R-:W-:Y:S01]  /*1360*/  IMAD.MOV.U32 R23, RZ, RZ, RZ ;  /* 0x000000ffff177224 */ /* 0x000fe200078e00ff */
[C---:B0-----:R-:W-:Y:S01]  /*1370*/  SHF.L.U64.HI R91, R90.reuse, 0x3, R91 ;  /* 0x000000035a5b7819 */ /* 0x041fe2000001025b */
[----:B------:R-:W-:Y:S01]  /*1380*/  IMAD.SHL.U32 R90, R90, 0x8, RZ ;  /* 0x000000085a5a7824 */ /* 0x000fe200078e00ff */
[----:B------:R-:W-:Y:S01]  /*1390*/  SHF.R.U32.HI R95, RZ, 0x7, R95 ;  /* 0x00000007ff5f7819 */ /* 0x000fe2000001165f */
[----:B------:R-:W-:Y:S01]  /*13a0*/  UIADD3 UR44, UR43, -UR44, URZ ;  /* 0x8000002c2b2c7290 */ /* 0x000fe2000fffe03f */
[----:B------:R-:W-:Y:S01]  /*13b0*/  LOP3.LUT R97, RZ, R5, RZ, 0x33, !PT ;  /* 0x00000005ff617212 */ /* 0x000fe200078e33ff */
[----:B------:R-:W-:Y:S01]  /*13c0*/  UMOV UR40, URZ ;  /* 0x0000003f00287c82 */ /* 0x000fe20008000000 */
[----:B------:R-:W-:Y:S01]  /*13d0*/  UMOV UR41, URZ ;  /* 0x0000003f00297c82 */ /* 0x000fe20008000000 */
[----:B-1----:R-:W-:-:S08]  /*13e0*/  VIADD R96, R96, 0xffffffff ;  /* 0xffffffff60607836 */ /* 0x002fd00000000000 */
.L_x_162:
[----:B0-----:R-:W0:Y:S01]  /*13f0*/  SHFL.IDX PT, R0, R95, RZ, 0x1f ;  /* 0x00001fff5f007589 */ /* 0x001e2200000e0000 */
[----:B-1----:R-:W1:Y:S01]  /*1400*/  S2UR UR7, SR_CgaCtaId ;  /* 0x00000000000779c3 */ /* 0x002e620000008800 */
[----:B------:R-:W-:Y:S01]  /*1410*/  UMOV UR6, 0x400 ;  /* 0x0000040000067882 */ /* 0x000fe20000000000 */
[----:B0-----:R-:W-:Y:S01]  /*1420*/  R2UR UR4, R0 ;  /* 0x00000000000472ca */ /* 0x001fe200000e0000 */
[----:B-1----:R-:W-:-:S12]  /*1430*/  ULEA UR6, UR7, UR6, 0x18 ;  /* 0x0000000607067291 */ /* 0x002fd8000f8ec03f */
[----:B------:R-:W-:-:S04]  /*1440*/  ULEA.HI UR5, UR4, UR4, URZ, 0x1 ;  /* 0x0000000404057291 */ /* 0x000fc8000f8f083f */
[----:B------:R-:W-:-:S04]  /*1450*/  ULOP3.LUT UR5, UR5, 0x7fffe, URZ, 0xc0, !UPT ;  /* 0x0007fffe05057892 */ /* 0x000fc8000f8ec03f */
[----:B------:R-:W-:-:S03]  /*1460*/  UIADD3 UR5, UR4, -UR5, URZ ;  /* 0x8000000504057290 */ /* 0x000fc6000fffe03f */
[----:B------:R-:W-:Y:S01]  /*1470*/  ULDC UR4, c[0x0][0x28c] ;  /* 0x0000a30000047ab9 */ /* 0x000fe20000000800 */
[----:B------:R-:W-:Y:S01]  /*1480*/  ULEA UR5, UR5, UR6, 0xd ;  /* 0x0000000605057291 */ /* 0x000fe2000f8e683f */
[----:B------:R-:W-:-:S03]  /*1490*/  ISETP.LT.AND P0, PT, RZ, UR4, PT ;  /* 0x00000004ff007c0c */ /* 0x000fc6000bf01270 */
[----:B------:R-:W-:-:S04]  /*14a0*/  UIADD3 UR5, UR5, 0x100, URZ ;  /* 0x0000010005057890 */ /* 0x000fc8000fffe03f */
[----:B------:R-:W-:-:S04]  /*14b0*/  USHF.R.U32.HI UR5, URZ, 0x4, UR5 ;  /* 0x000000043f057899 */ /* 0x000fc80008011605 */
[----:B------:R-:W-:Y:S02]  /*14c0*/  ULOP3.LUT UR45, UR5, 0x3fff, URZ, 0xc0, !UPT ;  /* 0x00003fff052d7892 */ /* 0x000fe4000f8ec03f */
[----:B--2345:R-:W-:Y:S10]  /*14d0*/  @P0 BRA `(.L_x_17) ;  /* 0x0000000000400947 */ /* 0x03cff40003800000 */
[----:B------:R-:W-:Y:S01]  /*14e0*/  MOV R0, 0x0 ;  /* 0x0000000000007802 */ /* 0x000fe20000000f00 */
[----:B------:R-:W-:Y:S01]  /*14f0*/  ULDC.64 UR4, c[0x4][0x68] ;  /* 0x01001a0000047ab9 */ /* 0x000fe20000000a00 */
[----:B------:R-:W-:Y:S01]  /*1500*/  ULDC.64 UR6, c[0x4][0x8] ;  /* 0x0100020000067ab9 */ /* 0x000fe20000000a00 */
[----:B------:R-:W-:Y:S01]  /*1510*/  IMAD.U32 R4, RZ, RZ, UR4 ;  /* 0x00000004ff047e24 */ /* 0x000fe2000f8e00ff */
[----:B------:R0:W1:Y:S01]  /*1520*/  LDC.64 R14, c[0x4][R0] ;  /* 0x01000000000e7b82 */ /* 0x0000620000000a00 */
[----:B------:R-:W-:Y:S01]  /*1530*/  IMAD.U32 R5, RZ, RZ, UR5 ;  /* 0x00000005ff057e24 */ /* 0x000fe2000f8e00ff */
[----:B------:R-:W-:Y:S01]  /*1540*/  ULDC.64 UR4, c[0x4][0x70] ;  /* 0x01001c0000047ab9 */ /* 0x000fe20000000a00 */
[----:B------:R-:W-:Y:S02]  /*1550*/  IMAD.U32 R10, RZ, RZ, UR6 ;  /* 0x00000006ff0a7e24 */ /* 0x000fe4000f8e00ff */
[----:B------:R-:W-:Y:S02]  /*1560*/  IMAD.U32 R6, RZ, RZ, UR4 ;  /* 0x00000004ff067e24 */ /* 0x000fe4000f8e00ff */
[----:B------:R-:W-:-:S02]  /*1570*/  IMAD.U32 R7, RZ, RZ, UR5 ;  /* 0x00000005ff077e24 */ /* 0x000fc4000f8e00ff */
[----:B------:R-:W-:Y:S02]  /*1580*/  IMAD.U32 R11, RZ, RZ, UR7 ;  /* 0x00000007ff0b7e24 */ /* 0x000fe4000f8e00ff */
[----:B------:R-:W-:Y:S02]  /*1590*/  IMAD.MOV.U32 R8, RZ, RZ, 0x1e1 ;  /* 0x000001e1ff087424 */ /* 0x000fe400078e00ff */
[----:B------:R-:W-:Y:S02]  /*15a0*/  IMAD.MOV.U32 R12, RZ, RZ, 0x1 ;  /* 0x00000001ff0c7424 */ /* 0x000fe400078e00ff */
[----:B0-----:R-:W-:-:S07]  /*15b0*/  IMAD.MOV.U32 R13, RZ, RZ, RZ ;  /* 0x000000ffff0d7224 */ /* 0x001fce00078e00ff */
[----:B------:R-:W-:-:S07]  /*15c0*/  LEPC R20, `(.L_x_17) ;  /* 0x000000001014794e */ /* 0x000fce0000000000 */
[----:B-1---5:R-:W-:Y:S05]  /*15d0*/  CALL.ABS.NOINC R14 ;  /* 0x000000000e007343 */ /* 0x022fea0003c00000 */
.L_x_17:
[----:B------:R-:W-:-:S13]  /*15e0*/  ISETP.NE.AND P0, PT, R103, 0x3, PT ;  /* 0x000000036700780c */ /* 0x000fda0003f05270 */
[----:B------:R-:W-:Y:S05]  /*15f0*/  @!P0 BRA `(.L_x_18) ;  /* 0x0000000000048947 */ /* 0x000fea0003800000 */
[----:B------:R-:W-:Y:S01]  /*1600*/  BPT.TRAP 0x1 ;  /* 0x000000040000795c */ /* 0x000fe20000300000 */
.L_x_18:
[----:B------:R-:W0:Y:S01]  /*1610*/  S2UR UR5, SR_CgaCtaId ;  /* 0x00000000000579c3 */ /* 0x000e220000008800 */
[----:B------:R-:W-:Y:S01]  /*1620*/  UMOV UR4, 0x400 ;  /* 0x0000040000047882 */ /* 0x000fe20000000000 */
[----:B------:R-:W-:Y:S02]  /*1630*/  IMAD.U32 R0, RZ, RZ, UR40 ;  /* 0x00000028ff007e24 */ /* 0x000fe4000f8e00ff */
[----:B------:R-:W-:-:S03]  /*1640*/  IMAD.U32 R3, RZ, RZ, UR41 ;  /* 0x00000029ff037e24 */ /* 0x000fc6000f8e00ff */
[----:B------:R-:W-:Y:S01]  /*1650*/  SHF.L.U32 R0, R0, 0x1f, RZ ;  /* 0x0000001f00007819 */ /* 0x000fe200000006ff */
[----:B0-----:R-:W-:-:S06]  /*1660*/  ULEA UR4, UR5, UR4, 0x18 ;  /* 0x0000000405047291 */ /* 0x001fcc000f8ec03f */
[----:B------:R-:W-:-:S04]  /*1670*/  IMAD.U32 R6, RZ, RZ, UR4 ;  /* 0x00000004ff067e24 */ /* 0x000fc8000f8e00ff */
[----:B------:R-:W-:-:S04]  /*1680*/  IMAD R3, R3, 0x8, R6 ;  /* 0x0000000803037824 */ /* 0x000fc800078e0206 */
[----:B------:R0:W1:Y:S01]  /*1690*/  SYNCS.PHASECHK.TRANS64.TRYWAIT P1, [R3+URZ], R0 ;  /* 0x00000000030075a7 */ /* 0x000062000802017f */
[----:B------:R-:W-:Y:S05]  /*16a0*/  @!P0 BRA `(.L_x_19) ;  /* 0x0000000000048947 */ /* 0x000fea0003800000 */
[----:B------:R-:W-:Y:S01]  /*16b0*/  BPT.TRAP 0x1 ;  /* 0x000000040000795c */ /* 0x000fe20000300000 */
.L_x_19:
[----:B------:R-:W-:-:S05]  /*16c0*/  IMAD.U32 R4, RZ, RZ, UR44 ;  /* 0x0000002cff047e24 */ /* 0x000fca000f8e00ff */
[----:B------:R-:W-:Y:S01]  /*16d0*/  ISETP.GE.AND P2, PT, R4, 0x1, PT ;  /* 0x000000010400780c */ /* 0x000fe20003f46270 */
[----:B-1----:R-:W-:-:S12]  /*16e0*/  @P1 BRA `(.L_x_20) ;  /* 0x0000000000081947 */ /* 0x002fd80003800000 */
[----:B------:R-:W1:Y:S02]  /*16f0*/  SYNCS.PHASECHK.TRANS64.TRYWAIT P1, [R3+URZ], R0 ;  /* 0x00000000030075a7 */ /* 0x000e64000802017f */
[----:B-1----:R-:W-:Y:S05]  /*1700*/  @!P1 BRA `(.L_x_21) ;  /* 0x00000064005c9947 */ /* 0x002fea0003800000 */
.L_x_20:
[----:B------:R-:W-:Y:S05]  /*1710*/  WARPSYNC.ALL ;  /* 0x0000000000007948 */ /* 0x000fea0003800000 */
[----:B------:R-:W-:Y:S01]  /*1720*/  R2UR UR4, R6 ;  /* 0x00000000060472ca */ /* 0x000fe200000e0000 */
[----:B------:R-:W-:Y:S01]  /*1730*/  ULEA UR5, UR41, UR45, 0xa ;  /* 0x0000002d29057291 */ /* 0x000fe2000f8e503f */
[----:B------:R-:W-:Y:S01]  /*1740*/  WARPGROUP.ARRIVE ;  /* 0x00000000000079c5 */ /* 0x000fe20000000000 */
[----:B------:R-:W-:Y:S01]  /*1750*/  UMOV UR9, 0x40000040 ;  /* 0x4000004000097882 */ /* 0x000fe20000000000 */
[----:B------:R-:W-:-:S04]  /*1760*/  UMOV UR11, 0x40000040 ;  /* 0x40000040000b7882 */ /* 0x000fc80000000000 */
[----:B------:R-:W-:-:S05]  /*1770*/  UMOV UR8, UR5 ;  /* 0x0000000500087c82 */ /* 0x000fca0008000000 */
[----:B------:R-:W-:-:S04]  /*1780*/  UIADD3 UR4, UR4, 0xc100, URZ ;  /* 0x0000c10004047890 */ /* 0x000fc8000fffe03f */
[----:B------:R-:W-:-:S04]  /*1790*/  USHF.R.U32.HI UR4, URZ, 0x4, UR4 ;  /* 0x000000043f047899 */ /* 0x000fc80008011604 */
[----:B------:R-:W-:-:S04]  /*17a0*/  ULOP3.LUT UR4, UR4, 0x3fff, URZ, 0xc0, !UPT ;  /* 0x00003fff04047892 */ /* 0x000fc8000f8ec03f */
[----:B------:R-:W-:-:S04]  /*17b0*/  ULOP3.LUT UR4, UR4, 0x10000, URZ, 0xfc, !UPT ;  /* 0x0001000004047892 */ /* 0x000fc8000f8efc3f */
[----:B------:R-:W-:-:S07]  /*17c0*/  ULEA UR6, UR41, UR4, 0xa ;  /* 0x0000000429067291 */ /* 0x000fce000f8e503f */
[----:B------:R-:W-:Y:S02]  /*17d0*/  UMOV UR10, UR6 ;  /* 0x00000006000a7c82 */ /* 0x000fe40008000000 */
[----:B------:R-:W-:Y:S01]  /*17e0*/  HGMMA.64x128x16.F32 R24, gdesc[UR8].tnspA, RZ, !UPT, gsb0 ;  /* 0x21e00000081879f0 */ /* 0x000fe2000c0008ff */
[----:B------:R-:W-:Y:S02]  /*17f0*/  UIADD3 UR8, UR5, 0x80, URZ ;  /* 0x0000008005087890 */ /* 0x000fe4000fffe03f */
[----:B------:R-:W-:Y:S01]  /*1800*/  UIADD3 UR10, UR6, 0x2, URZ ;  /* 0x00000002060a7890 */ /* 0x000fe2000fffe03f */
[----:B------:R-:W-:Y:S01]  /*1810*/  UMOV UR9, 0x40000040 ;  /* 0x4000004000097882 */ /* 0x000fe20000000000 */
[----:B------:R-:W-:Y:S01]  /*1820*/  UMOV UR11, 0x40000040 ;  /* 0x40000040000b7882 */ /* 0x000fe20000000000 */
[----:B------:R-:W-:Y:S02]  /*1830*/  WARPGROUP.DEPBAR.LE gsb0, 0x0 ;  /* 0x00008000000079c5 */ /* 0x000fe40000010000 */
[----:B------:R-:W-:-:S06]  /*1840*/  WARPGROUP.ARRIVE ;  /* 0x00000000000079c5 */ /* 0x000fcc0000000000 */
[----:B------:R-:W-:Y:S01]  /*1850*/  HGMMA.64x128x16.F32 R24, gdesc[UR8].tnspA, R24, gsb0 ;  /* 0x21e00000081879f0 */ /* 0x000fe20008000818 */
        /* <DEDUP_REMOVED lines=13> */
[----:B------:R-:W-:Y:S03]  /*1930*/  HGMMA.64x128x16.F32 R24, gdesc[UR8].tnspA, R24, gsb0 ;  /* 0x21e00000081879f0 */ /* 0x000fe60008000818 */
[----:B------:R-:W-:Y:S02]  /*1940*/  WARPGROUP.DEPBAR.LE gsb0, 0x0 ;  /* 0x00008000000079c5 */ /* 0x000fe40000010000 */
[----:B------:R-:W-:Y:S05]  /*1950*/  @!P2 BRA `(.L_x_22) ;  /* 0x000000040028a947 */ /* 0x000fea0003800000 */
[----:B------:R-:W-:Y:S01]  /*1960*/  UIADD3 UR5, UR41, 0x1, URZ ;  /* 0x0000000129057890 */ /* 0x000fe2000fffe03f */
[----:B01----:R-:W-:Y:S02]  /*1970*/  IMAD.U32 R0, RZ, RZ, UR44 ;  /* 0x0000002cff007e24 */ /* 0x003fe4000f8e00ff */
[----:B------:R-:W-:Y:S01]  /*1980*/  IMAD.U32 R3, RZ, RZ, UR41 ;  /* 0x00000029ff037e24 */ /* 0x000fe2000f8e00ff */
[----:B------:R-:W-:-:S04]  /*1990*/  UISETP.NE.AND UP0, UPT, UR5, 0x3, UPT ;  /* 0x000000030500788c */ /* 0x000fc8000bf05270 */
[----:B------:R-:W-:Y:S02]  /*19a0*/  USEL UR6, URZ, 0x1, UP0 ;  /* 0x000000013f067887 */ /* 0x000fe40008000000 */
[----:B------:R-:W-:Y:S02]  /*19b0*/  USEL UR5, UR5, URZ, UP0 ;  /* 0x0000003f05057287 */ /* 0x000fe40008000000 */
[----:B------:R-:W-:-:S06]  /*19c0*/  ULOP3.LUT UR6, UR40, UR6, URZ, 0x3c, !UPT ;  /* 0x0000000628067292 */ /* 0x000fcc000f8e3c3f */
[----:B------:R-:W-:-:S07]  /*19d0*/  IMAD.U32 R7, RZ, RZ, UR6 ;  /* 0x00000006ff077e24 */ /* 0x000fce000f8e00ff */
.L_x_29:
[----:B------:R-:W-:Y:S05]  /*19e0*/  @!P0 BRA `(.L_x_23) ;  /* 0x0000000000048947 */ /* 0x000fea0003800000 */
[----:B------:R-:W-:Y:S01]  /*19f0*/  BPT.TRAP 0x1 ;  /* 0x000000040000795c */ /* 0x000fe20000300000 */
.L_x_23:
[----:B------:R-:W0:Y:S01]  /*1a00*/  S2UR UR7, SR_CgaCtaId ;  /* 0x00000000000779c3 */ /* 0x000e220000008800 */
[----:B------:R-:W-:Y:S01]  /*1a10*/  UMOV UR6, 0x400 ;  /* 0x0000040000067882 */ /* 0x000fe20000000000 */
[----:B------:R-:W-:Y:S01]  /*1a20*/  IMAD.U32 R5, RZ, RZ, UR5 ;  /* 0x00000005ff057e24 */ /* 0x000fe2000f8e00ff */
[----:B------:R-:W-:Y:S01]  /*1a30*/  SHF.L.U32 R4, R7, 0x1f, RZ ;  /* 0x0000001f07047819 */ /* 0x000fe200000006ff */
[----:B0-----:R-:W-:-:S06]  /*1a40*/  ULEA UR6, UR7, UR6, 0x18 ;  /* 0x0000000607067291 */ /* 0x001fcc000f8ec03f */
[----:B------:R-:W-:-:S04]  /*1a50*/  IMAD.U32 R6, RZ, RZ, UR6 ;  /* 0x00000006ff067e24 */ /* 0x000fc8000f8e00ff */
[----:B------:R-:W-:-:S04]  /*1a60*/  IMAD R5, R5, 0x8, R6 ;  /* 0x0000000805057824 */ /* 0x000fc800078e0206 */
[----:B------:R0:W1:Y:S01]  /*1a70*/  SYNCS.PHASECHK.TRANS64.TRYWAIT P1, [R5+URZ], R4 ;  /* 0x00000004050075a7 */ /* 0x000062000802017f */
[----:B------:R-:W-:Y:S05]  /*1a80*/  @!P0 BRA `(.L_x_24) ;  /* 0x0000000000048947 */ /* 0x000fea0003800000 */
[----:B------:R-:W-:Y:S01]  /*1a90*/  BPT.TRAP 0x1 ;  /* 0x000000040000795c */ /* 0x000fe20000300000 */
.L_x_24:
[----:B-1----:R-:W-:Y:S05]  /*1aa0*/  @P1 BRA `(.L_x_25) ;  /* 0x0000000000081947 */ /* 0x002fea0003800000 */
[----:B------:R-:W1:Y:S02]  /*1ab0*/  SYNCS.PHASECHK.TRANS64.TRYWAIT P1, [R5+URZ], R4 ;  /* 0x00000004050075a7 */ /* 0x000e64000802017f */
[----:B-1----:R-:W-:Y:S05]  /*1ac0*/  @!P1 BRA `(.L_x_26) ;  /* 0x0000006000809947 */ /* 0x002fea0003800000 */
.L_x_25:
[----:B------:R-:W-:Y:S01]  /*1ad0*/  ULEA UR6, UR5, UR45, 0xa ;  /* 0x0000002d05067291 */ /* 0x000fe2000f8e503f */
[----:B------:R-:W-:Y:S01]  /*1ae0*/  WARPGROUP.ARRIVE ;  /* 0x00000000000079c5 */ /* 0x000fe20000000000 */
[----:B------:R-:W-:Y:S01]  /*1af0*/  ULEA UR7, UR5, UR4, 0xa ;  /* 0x0000000405077291 */ /* 0x000fe2000f8e503f */
[----:B------:R-:W-:Y:S01]  /*1b00*/  UMOV UR9, 0x40000040 ;  /* 0x4000004000097882 */ /* 0x000fe20000000000 */
[----:B------:R-:W-:-:S03]  /*1b10*/  UMOV UR11, 0x40000040 ;  /* 0x40000040000b7882 */ /* 0x000fc60000000000 */
[----:B------:R-:W-:Y:S02]  /*1b20*/  UMOV UR8, UR6 ;  /* 0x0000000600087c82 */ /* 0x000fe40008000000 */
[----:B------:R-:W-:Y:S02]  /*1b30*/  UMOV UR10, UR7 ;  /* 0x00000007000a7c82 */ /* 0x000fe40008000000 */
[----:B------:R-:W-:Y:S01]  /*1b40*/  HGMMA.64x128x16.F32 R24, gdesc[UR8].tnspA, R24, gsb0 ;  /* 0x21e00000081879f0 */ /* 0x000fe20008000818 */
[----:B------:R-:W-:Y:S02]  /*1b50*/  UIADD3 UR8, UR6, 0x80, URZ ;  /* 0x0000008006087890 */ /* 0x000fe4000fffe03f */
[----:B------:R-:W-:Y:S01]  /*1b60*/  UIADD3 UR10, UR7, 0x2, URZ ;  /* 0x00000002070a7890 */ /* 0x000fe2000fffe03f */
[----:B------:R-:W-:Y:S01]  /*1b70*/  UMOV UR9, 0x40000040 ;  /* 0x4000004000097882 */ /* 0x000fe20000000000 */
[----:B------:R-:W-:Y:S01]  /*1b80*/  UMOV UR11, 0x40000040 ;  /* 0x40000040000b7882 */ /* 0x000fe20000000000 */
[----:B------:R-:W-:-:S02]  /*1b90*/  WARPGROUP.DEPBAR.LE gsb0, 0x0 ;  /* 0x00008000000079c5 */ /* 0x000fc40000010000 */
        /* <DEDUP_REMOVED lines=18> */
[----:B------:R-:W-:Y:S01]  /*1cc0*/  BPT.TRAP 0x1 ;  /* 0x000000040000795c */ /* 0x000fe20000300000 */
.L_x_27:
[----:B------:R-:W-:-:S13]  /*1cd0*/  ISETP.NE.AND P1, PT, R102, RZ, PT ;  /* 0x000000ff6600720c */ /* 0x000fda0003f25270 */
[----:B01----:R-:W-:-:S04]  /*1ce0*/  @P1 IMAD R4, R3, 0x8, R6 ;  /* 0x0000000803041824 */ /* 0x003fc800078e0206 */
[----:B------:R-:W-:-:S05]  /*1cf0*/  @P1 VIADD R4, R4, 0x18 ;  /* 0x0000001804041836 */ /* 0x000fca0000000000 */
[----:B------:R-:W-:-:S04]  /*1d00*/  @P1 PRMT R4, R19, 0x654, R4 ;  /* 0x0000065413041816 */ /* 0x000fc80000000004 */
[----:B------:R0:W-:Y:S01]  /*1d10*/  @P1 SYNCS.ARRIVE.TRANS64.RED.A1T0 RZ, [R4+URZ], RZ ;  /* 0x000000ff04ff19a7 */ /* 0x0001e2000810043f */
[----:B------:R-:W-:-:S13]  /*1d20*/  ISETP.GT.U32.AND P1, PT, R18, 0x1, PT ;  /* 0x000000011200780c */ /* 0x000fda0003f24070 */
[----:B0-----:R-:W-:Y:S05]  /*1d30*/  @P1 BRA `(.L_x_28) ;  /* 0x0000000000041947 */ /* 0x001fea0003800000 */
[----:B------:R-:W-:Y:S01]  /*1d40*/  BPT.TRAP 0x1 ;  /* 0x000000040000795c */ /* 0x000fe20000300000 */
.L_x_28:
[----:B------:R-:W-:Y:S01]  /*1d50*/  UIADD3 UR5, UR5, 0x1, URZ ;  /* 0x0000000105057890 */ /* 0x000fe2000fffe03f */
[C---:B------:R-:W-:Y:S01]  /*1d60*/  ISETP.GT.AND P2, PT, R0.reuse, 0x1, PT ;  /* 0x000000010000780c */ /* 0x040fe20003f44270 */
[----:B------:R-:W-:Y:S02]  /*1d70*/  VIADD R3, R3, 0x1 ;  /* 0x0000000103037836 */ /* 0x000fe40000000000 */
[----:B------:R-:W-:Y:S01]  /*1d80*/  UISETP.NE.AND UP0, UPT, UR5, 0x3, UPT ;  /* 0x000000030500788c */ /* 0x000fe2000bf05270 */
[----:B------:R-:W-:Y:S02]  /*1d90*/  VIADD R0, R0, 0xffffffff ;  /* 0xffffffff00007836 */ /* 0x000fe40000000000 */
[C---:B------:R-:W-:Y:S01]  /*1da0*/  ISETP.NE.AND P1, PT, R3.reuse, 0x3, PT ;  /* 0x000000030300780c */ /* 0x040fe20003f25270 */
[----:B------:R-:W-:Y:S02]  /*1db0*/  USEL UR6, URZ, 0x1, UP0 ;  /* 0x000000013f067887 */ /* 0x000fe40008000000 */
[----:B------:R-:W-:Y:S01]  /*1dc0*/  USEL UR5, UR5, URZ, UP0 ;  /* 0x0000003f05057287 */ /* 0x000fe20008000000 */
[----:B------:R-:W-:-:S03]  /*1dd0*/  SEL R3, R3, RZ, P1 ;  /* 0x000000ff03037207 */ /* 0x000fc60000800000 */
[----:B------:R-:W-:Y:S01]  /*1de0*/  LOP3.LUT R7, R7, UR6, RZ, 0x3c, !PT ;  /* 0x0000000607077c12 */ /* 0x000fe2000f8e3cff */
[----:B------:R-:W-:Y:S07]  /*1df0*/  @P2 BRA `(.L_x_29) ;  /* 0xfffffff800f82947 */ /* 0x000fee000383ffff */
.L_x_22:
[----:B01----:R-:W0:Y:S02]  /*1e00*/  LDC R0, c[0x0][0x28c] ;  /* 0x0000a300ff007b82 */ /* 0x003e240000000800 */
[----:B0-----:R-:W-:-:S13]  /*1e10*/  ISETP.GE.AND P1, PT, R0, 0x1, PT ;  /* 0x000000010000780c */ /* 0x001fda0003f26270 */
[----:B------:R-:W-:Y:S05]  /*1e20*/  @!P1 BRA `(.L_x_30) ;  /* 0x0000000000449947 */ /* 0x000fea0003800000 */
[----:B------:R-:W-:Y:S05]  /*1e30*/  @!P0 BRA `(.L_x_31) ;  /* 0x0000000000048947 */ /* 0x000fea0003800000 */
[----:B------:R-:W-:Y:S01]  /*1e40*/  BPT.TRAP 0x1 ;  /* 0x000000040000795c */ /* 0x000fe20000300000 */
.L_x_31:
[----:B------:R-:W-:-:S13]  /*1e50*/  ISETP.NE.AND P0, PT, R102, RZ, PT ;  /* 0x000000ff6600720c */ /* 0x000fda0003f05270 */
[----:B------:R-:W-:-:S05]  /*1e60*/  VOTEU.ANY UP0, P0 ;  /* 0x00000000003f7886 */ /* 0x000fca0000000100 */
[----:B------:R-:W-:-:S06]  /*1e70*/  @UP0 UIADD3 UR4, UR44, UR41, URZ ;  /* 0x000000292c040290 */ /* 0x000fcc000fffe03f */
[----:B------:R-:W-:Y:S02]  /*1e80*/  IMAD.U32 R4, RZ, RZ, UR4 ;  /* 0x00000004ff047e24 */ /* 0x000fe4000f8e00ff */
[----:B------:R-:W-:Y:S02]  /*1e90*/  IMAD.U32 R3, RZ, RZ, UR4 ;  /* 0x00000004ff037e24 */ /* 0x000fe4000f8e00ff */
[----:B------:R-:W-:-:S05]  /*1ea0*/  @P0 IMAD.WIDE.U32 R4, R4, -0x55555555, RZ ;  /* 0xaaaaaaab04040825 */ /* 0x000fca00078e00ff */
[----:B------:R-:W-:-:S05]  /*1eb0*/  @P0 SHF.R.U32.HI R0, RZ, 0x1, R5 ;  /* 0x00000001ff000819 */ /* 0x000fca0000011605 */
[----:B------:R-:W-:-:S04]  /*1ec0*/  @P0 IMAD R0, R0, -0x3, R3 ;  /* 0xfffffffd00000824 */ /* 0x000fc800078e0203 */
[----:B------:R-:W-:-:S04]  /*1ed0*/  @P0 IMAD R0, R0, 0x8, R6 ;  /* 0x0000000800000824 */ /* 0x000fc800078e0206 */
[----:B------:R-:W-:-:S05]  /*1ee0*/  @P0 VIADD R0, R0, 0x18 ;  /* 0x0000001800000836 */ /* 0x000fca0000000000 */
[----:B------:R-:W-:-:S04]  /*1ef0*/  @P0 PRMT R0, R19, 0x654, R0 ;  /* 0x0000065413000816 */ /* 0x000fc80000000000 */
[----:B------:R0:W-:Y:S01]  /*1f00*/  @P0 SYNCS.ARRIVE.TRANS64.RED.A1T0 RZ, [R0+URZ], RZ ;  /* 0x000000ff00ff09a7 */ /* 0x0001e2000810043f */
[----:B------:R-:W-:-:S13]  /*1f10*/  ISETP.GT.U32.AND P0, PT, R18, 0x1, PT ;  /* 0x000000011200780c */ /* 0x000fda0003f04070 */
[----:B0-----:R-:W-:Y:S05]  /*1f20*/  @P0 BRA `(.L_x_30) ;  /* 0x0000000000040947 */ /* 0x001fea0003800000 */
[----:B------:R-:W-:Y:S01]  /*1f30*/  BPT.TRAP 0x1 ;  /* 0x000000040000795c */ /* 0x000fe20000300000 */
.L_x_30:
[----:B------:R-:W-:Y:S01]  /*1f40*/  IMAD.SHL.U32 R3, R100, 0x80, RZ ;  /* 0x0000008064037824 */ /* 0x000fe200078e00ff */
[----:B------:R-:W-:Y:S01]  /*1f50*/  UIADD3 UR41, UR43, UR41, URZ ;  /* 0x000000292b297290 */ /* 0x000fe2000fffe03f */
[----:B------:R-:W-:Y:S01]  /*1f60*/  SHF.R.S32.HI R13, RZ, 0x1f, R99 ;  /* 0x0000001fff0d7819 */ /* 0x000fe20000011463 */
[----:B------:R-:W-:Y:S01]  /*1f70*/  UISETP.GE.U32.AND UP1, UPT, UR43, 0x3, UPT ;  /* 0x000000032b00788c */ /* 0x000fe2000bf26070 */
[----:B------:R-:W-:Y:S01]  /*1f80*/  IMAD.SHL.U32 R7, R101, 0x80, RZ ;  /* 0x0000008065077824 */ /* 0x000fe200078e00ff */
[----:B------:R-:W-:Y:S01]  /*1f90*/  ULDC UR7, c[0x0][0x288] ;  /* 0x0000a20000077ab9 */ /* 0x000fe20000000800 */
[C---:B------:R-:W-:Y:S01]  /*1fa0*/  LOP3.LUT R8, R3.reuse, 0x6, R94, 0xf8, !PT ;  /* 0x0000000603087812 */ /* 0x040fe200078ef85e */
[----:B------:R-:W-:Y:S01]  /*1fb0*/  UISETP.GT.U32.AND UP0, UPT, UR41, 0x2, UPT ;  /* 0x000000022900788c */ /* 0x000fe2000bf04070 */
[----:B------:R-:W-:Y:S01]  /*1fc0*/  ISETP.GE.AND P0, PT, R3, UR7, PT ;  /* 0x0000000703007c0c */ /* 0x000fe2000bf06270 */
[----:B------:R-:W-:Y:S01]  /*1fd0*/  ULDC.64 UR4, c[0x0][0x5d0] ;  /* 0x0001740000047ab9 */ /* 0x000fe20000000a00 */
[--C-:B------:R-:W-:Y:S01]  /*1fe0*/  SHF.R.S32.HI R9, RZ, 0x1f, R8.reuse ;  /* 0x0000001fff097819 */ /* 0x100fe20000011408 */
[----:B------:R-:W-:Y:S01]  /*1ff0*/  ULDC UR10, c[0x0][0x284] ;  /* 0x0000a100000a7ab9 */ /* 0x000fe20000000800 */
[----:B------:R-:W-:Y:S01]  /*2000*/  IMAD R0, R13, UR4, RZ ;  /* 0x000000040d007c24 */ /* 0x000fe2000f8e02ff */
[----:B------:R-:W-:Y:S01]  /*2010*/  UISETP.LT.U32.AND UP0, UPT, UR43, 0x3, UP0 ;  /* 0x000000032b00788c */ /* 0x000fe20008701070 */
[----:B------:R-:W-:Y:S01]  /*2020*/  ISETP.GE.OR P0, PT, R7, UR10, P0 ;  /* 0x0000000a07007c0c */ /* 0x000fe20008706670 */
[----:B------:R-:W-:Y:S01]  /*2030*/  IMAD.WIDE.U32 R4, R99, UR4, R8 ;  /* 0x0000000463047c25 */ /* 0x000fe2000f8e0008 */
[----:B------:R-:W-:Y:S01]  /*2040*/  ULDC.64 UR8, c[0x0][0x5c8] ;  /* 0x0001720000087ab9 */ /* 0x000fe20000000a00 */
[----:B------:R-:W-:-:S02]  /*2050*/  USEL UR6, URZ, 0x1, !UP0 ;  /* 0x000000013f067887 */ /* 0x000fc4000c000000 */
[----:B------:R-:W-:Y:S01]  /*2060*/  IMAD R11, R99, UR5, R0 ;  /* 0x00000005630b7c24 */ /* 0x000fe2000f8e0200 */
[----:B------:R-:W-:Y:S01]  /*2070*/  @UP1 UIMAD.WIDE.U32 UR4, UR41, -0x55555555, URZ ;  /* 0xaaaaaaab290418a5 */ /* 0x000fe2000f8e003f */
[----:B------:R-:W-:Y:S01]  /*2080*/  IMAD.WIDE R100, R101, 0x80, R22 ;  /* 0x0000008065647825 */ /* 0x000fe200078e0216 */
[----:B------:R-:W-:Y:S02]  /*2090*/  ULOP3.LUT UR40, UR40, UR6, URZ, 0x3c, !UPT ;  /* 0x0000000628287292 */ /* 0x000fe4000f8e3c3f */
[----:B------:R-:W-:Y:S01]  /*20a0*/  @UP1 USHF.R.U32.HI UR4, URZ, 0x1, UR5 ;  /* 0x000000013f041899 */ /* 0x000fe20008011605 */
[----:B------:R-:W-:Y:S02]  /*20b0*/  IMAD.IADD R5, R5, 0x1, R11 ;  /* 0x0000000105057824 */ /* 0x000fe400078e020b */
[----:B------:R-:W-:Y:S01]  /*20c0*/  IMAD R11, R101, UR8, RZ ;  /* 0x00000008650b7c24 */ /* 0x000fe2000f8e02ff */
[----:B------:R-:W-:Y:S01]  /*20d0*/  @UP1 ULOP3.LUT UR40, UR40, 0x1, UR4, 0x78, !UPT ;  /* 0x0000000128281892 */ /* 0x000fe2000f8e7804 */
[----:B------:R-:W-:-:S04]  /*20e0*/  IMAD.WIDE.U32 R104, R100, UR8, R4 ;  /* 0x0000000864687c25 */ /* 0x000fc8000f8e0004 */
[----:B------:R-:W-:Y:S02]  /*20f0*/  IMAD R11, R100, UR9, R11 ;  /* 0x00000009640b7c24 */ /* 0x000fe4000f8e020b */
[----:B------:R-:W-:Y:S01]  /*2100*/  IMAD.MOV.U32 R0, RZ, RZ, -0x1 ;  /* 0xffffffffff007424 */ /* 0x000fe200078e00ff */
[----:B------:R-:W-:Y:S06]  /*2110*/  @P0 BRA `(.L_x_32) ;  /* 0x0000004000040947 */ /* 0x000fec0003800000 */
[----:B-----5:R-:W-:Y:S01]  /*2120*/  FSETP.NEU.AND P1, PT, R89, RZ, PT ;  /* 0x000000ff5900720b */ /* 0x020fe20003f2d000 */
[----:B------:R-:W-:Y:S01]  /*2130*/  IMAD.IADD R4, R93, 0x1, -R3 ;  /* 0x000000015d047824 */ /* 0x000fe200078e0a03 */
[----:B------:R-:W-:Y:S01]  /*2140*/  BSSY B0, `(.L_x_32) ;  /* 0x00003fe000007945 */ /* 0x000fe20003800000 */
[----:B------:R-:W-:Y:S02]  /*2150*/  IMAD.IADD R3, R98, 0x1, -R7 ;  /* 0x0000000162037824 */ /* 0x000fe400078e0a07 */
[----:B------:R-:W-:Y:S01]  /*2160*/  IMAD.IADD R115, R105, 0x1, R11 ;  /* 0x0000000169737824 */ /* 0x000fe200078e020b */
[----:B------:R-:W-:-:S04]  /*2170*/  ISETP.GT.AND P0, PT, R4, RZ, PT ;  /* 0x000000ff0400720c */ /* 0x000fc80003f04270 */
[----:B------:R-:W-:-:S03]  /*2180*/  ISETP.GT.AND P3, PT, R3, RZ, P0 ;  /* 0x000000ff0300720c */ /* 0x000fc60000764270 */
[----:B------:R-:W-:Y:S10]  /*2190*/  @!P1 BRA `(.L_x_33) ;  /* 0x0000002c00289947 */ /* 0x000ff40003800000 */
[----:B------:R-:W0:Y:S01]  /*21a0*/  LDC.64 R108, c[0x0][0x5b8] ;  /* 0x00016e00ff6c7b82 */ /* 0x000e220000000a00 */
[----:B------:R-:W-:-:S07]  /*21b0*/  ULDC.64 UR4, c[0x0][0x5c0] ;  /* 0x0001700000047ab9 */ /* 0x000fce0000000a00 */
[----:B------:R-:W1:Y:S08]  /*21c0*/  LDC.64 R110, c[0x0][0x5b0] ;  /* 0x00016c00ff6e7b82 */ /* 0x000e700000000a00 */
[----:B------:R-:W2:Y:S01]  /*21d0*/  LDC.64 R112, c[0x0][0x5a8] ;  /* 0x00016a00ff707b82 */ /* 0x000ea20000000a00 */
[-C--:B0-----:R-:W-:Y:S02]  /*21e0*/  IMAD R6, R13, R108.reuse, RZ ;  /* 0x0000006c0d067224 */ /* 0x081fe400078e02ff */
[----:B------:R-:W-:-:S04]  /*21f0*/  IMAD.WIDE.U32 R106, R99, R108, R8 ;  /* 0x0000006c636a7225 */ /* 0x000fc800078e0008 */
[----:B------:R-:W-:Y:S02]  /*2200*/  IMAD R105, R99, R109, R6 ;  /* 0x0000006d63697224 */ /* 0x000fe400078e0206 */
[-C--:B-1----:R-:W-:Y:S02]  /*2210*/  IMAD R5, R101, R110.reuse, RZ ;  /* 0x0000006e65057224 */ /* 0x082fe400078e02ff */
[----:B------:R-:W-:Y:S02]  /*2220*/  IMAD.IADD R13, R107, 0x1, R105 ;  /* 0x000000016b0d7824 */ /* 0x000fe400078e0269 */
[----:B------:R-:W-:Y:S02]  /*2230*/  IMAD.MOV.U32 R12, RZ, RZ, R106 ;  /* 0x000000ffff0c7224 */ /* 0x000fe400078e006a */
[C---:B------:R-:W-:Y:S02]  /*2240*/  IMAD R109, R100.reuse, R111, R5 ;  /* 0x0000006f646d7224 */ /* 0x040fe400078e0205 */
[----:B------:R-:W-:-:S04]  /*2250*/  IMAD.WIDE.U32 R6, R100, R110, R12 ;  /* 0x0000006e64067225 */ /* 0x000fc800078e000c */
[----:B------:R-:W-:Y:S01]  /*2260*/  IMAD.IADD R5, R7, 0x1, R109 ;  /* 0x0000000107057824 */ /* 0x000fe200078e026d */
[----:B--2---:R-:W-:-:S04]  /*2270*/  LEA R14, P1, R6, R112, 0x1 ;  /* 0x00000070060e7211 */ /* 0x004fc800078208ff */
[----:B------:R-:W-:-:S05]  /*2280*/  LEA.HI.X R15, R6, R113, R5, 0x1, P1 ;  /* 0x00000071060f7211 */ /* 0x000fca00008f0c05 */
[----:B------:R0:W2:Y:S01]  /*2290*/  @P3 LDG.E.LTC128B.U16 R5, desc[UR38][R14.64] ;  /* 0x000000260e053981 */ /* 0x0000a2000c1e1520 */
[----:B------:R-:W-:Y:S01]  /*22a0*/  IMAD.WIDE.U32 R6, R100, R110, R8 ;  /* 0x0000006e64067225 */ /* 0x000fe200078e0008 */
[----:B------:R-:W-:Y:S03]  /*22b0*/  BSSY B1, `(.L_x_34) ;  /* 0x0000013000017945 */ /* 0x000fe60003800000 */
[----:B------:R-:W-:Y:S02]  /*22c0*/  IMAD.IADD R7, R109, 0x1, R7 ;  /* 0x000000016d077824 */ /* 0x000fe400078e0207 */
[----:B------:R-:W-:Y:S01]  /*22d0*/  IMAD.WIDE.U32 R20, R99, R108, R6 ;  /* 0x0000006c63147225 */ /* 0x000fe200078e0006 */
[----:B0-----:R-:W-:-:S03]  /*22e0*/  SHF.L.U64.HI R15, R110, 0x3, R111 ;  /* 0x000000036e0f7819 */ /* 0x001fc6000001026f */
[----:B------:R-:W-:Y:S01]  /*22f0*/  IMAD.IADD R7, R105, 0x1, R21 ;  /* 0x0000000169077824 */ /* 0x000fe200078e0215 */
[----:B------:R-:W-:Y:S01]  /*2300*/  LEA R6, P4, R20, R112, 0x1 ;  /* 0x0000007014067211 */ /* 0x000fe200078808ff */
[----:B------:R-:W-:-:S03]  /*2310*/  IMAD.SHL.U32 R14, R110, 0x8, RZ ;  /* 0x000000086e0e7824 */ /* 0x000fc600078e00ff */
[----:B------:R-:W-:Y:S01]  /*2320*/  LEA.HI.X R7, R20, R113, R7, 0x1, P4 ;  /* 0x0000007114077211 */ /* 0x000fe200020f0c07 */
[----:B--2---:R-:W-:-:S05]  /*2330*/  HADD2.F32 R10, -RZ, R5.H0_H0 ;  /* 0x20000005ff0a7230 */ /* 0x004fca0000004100 */
[----:B------:R-:W-:Y:S01]  /*2340*/  FMUL R11, R10, R89 ;  /* 0x000000590a0b7220 */ /* 0x000fe20000400000 */
[----:B------:R-:W-:-:S03]  /*2350*/  LEA R10, P1, R104, UR4, 0x1 ;  /* 0x00000004680a7c11 */ /* 0x000fc6000f8208ff */
[----:B------:R-:W-:Y:S01]  /*2360*/  FFMA R24, R24, R88, R11 ;  /* 0x0000005818187223 */ /* 0x000fe2000000000b */
[----:B------:R-:W-:Y:S02]  /*2370*/  LEA.HI.X R11, R104, UR5, R115, 0x1, P1 ;  /* 0x00000005680b7c11 */ /* 0x000fe400088f0c73 */
[----:B------:R-:W-:Y:S02]  /*2380*/  ISETP.GT.AND P1, PT, R4, 0x1, PT ;  /* 0x000000010400780c */ /* 0x000fe40003f24270 */
[----:B------:R-:W-:Y:S02]  /*2390*/  F2FP.F16.F32.PACK_AB R24, RZ, R24 ;  /* 0x00000018ff18723e */ /* 0x000fe400000000ff */
[----:B------:R-:W-:-:S03]  /*23a0*/  ISETP.GT.AND P2, PT, R3, RZ, P1 ;  /* 0x000000ff0300720c */ /* 0x000fc60000f44270 */
[----:B------:R0:W-:Y:S10]  /*23b0*/  @P3 STG.E.U16 desc[UR38][R10.64], R24 ;  /* 0x000000180a003986 */ /* 0x0001f4000c101526 */
[----:B------:R-:W-:Y:S05]  /*23c0*/  @!P2 BRA `(.L_x_35) ;  /* 0x000000000004a947 */ /* 0x000fea0003800000 */
[----:B------:R1:W5:Y:S02]  /*23d0*/  LDG.E.LTC128B.U16 R5, desc[UR38][R6.64+0x2] ;  /* 0x0000022606057981 */ /* 0x000364000c1e1520 */
.L_x_35:
[----:B------:R-:W-:Y:S05]  /*23e0*/  BSYNC B1 ;  /* 0x0000000000017941 */ /* 0x000fea0003800000 */
.L_x_34:
[----:B-----5:R-:W-:Y:S01]  /*23f0*/  HADD2.F32 R12, -RZ, R5.H0_H0 ;  /* 0x20000005ff0c7230 */ /* 0x020fe20000004100 */
[----:B------:R-:W-:Y:S01]  /*2400*/  ISETP.GT.AND P0, PT, R3, 0x8, P0 ;  /* 0x000000080300780c */ /* 0x000fe20000704270 */
[----:B------:R-:W-:Y:S01]  /*2410*/  IMAD.WIDE.U32 R20, R100, R110, R14 ;  /* 0x0000006e64147225 */ /* 0x000fe200078e000e */
[----:B0-----:R-:W-:-:S03]  /*2420*/  PRMT R24, R5, 0x7610, R24 ;  /* 0x0000761005187816 */ /* 0x001fc60000000018 */
[----:B------:R-:W-:Y:S01]  /*2430*/  FMUL R12, R12, R89 ;  /* 0x000000590c0c7220 */ /* 0x000fe20000400000 */
[----:B------:R-:W-:Y:S01]  /*2440*/  IMAD.IADD R109, R109, 0x1, R21 ;  /* 0x000000016d6d7824 */ /* 0x000fe200078e0215 */
[----:B------:R-:W-:Y:S02]  /*2450*/  IADD3 R106, P3, R106, R20, RZ ;  /* 0x000000146a6a7210 */ /* 0x000fe40007f7e0ff */
[----:B------:R-:W-:-:S03]  /*2460*/  FFMA R12, R25, R88, R12 ;  /* 0x00000058190c7223 */ /* 0x000fc6000000000c */
[----:B------:R-:W-:Y:S01]  /*2470*/  IMAD.X R13, R109, 0x1, R13, P3 ;  /* 0x000000016d0d7824 */ /* 0x000fe200018e060d */
[C---:B------:R-:W-:Y:S02]  /*2480*/  LEA R14, P3, R106.reuse, R112, 0x1 ;  /* 0x000000706a0e7211 */ /* 0x040fe400078608ff */
[----:B------:R-:W-:Y:S02]  /*2490*/  F2FP.F16.F32.PACK_AB R12, RZ, R12 ;  /* 0x0000000cff0c723e */ /* 0x000fe400000000ff */
[----:B------:R-:W-:Y:S02]  /*24a0*/  LEA.HI.X R15, R106, R113, R13, 0x1, P3 ;  /* 0x000000716a0f7211 */ /* 0x000fe400018f0c0d */
[----:B------:R-:W-:-:S05]  /*24b0*/  PRMT R21, R12, 0x7610, R21 ;  /* 0x000076100c157816 */ /* 0x000fca0000000015 */
[----:B------:R0:W-:Y:S04]  /*24c0*/  @P2 STG.E.U16 desc[UR38][R10.64+0x2], R21 ;  /* 0x000002150a002986 */ /* 0x0001e8000c101526 */
[----:B------:R-:W2:Y:S01]  /*24d0*/  @P0 LDG.E.LTC128B.U16 R24, desc[UR38][R14.64] ;  /* 0x000000260e180981 */ /* 0x000ea2000c1e1520 */
[----:B------:R-:W-:Y:S01]  /*24e0*/  IADD3 R20, P2, R8, R20, RZ ;  /* 0x0000001408147210 */ /* 0x000fe20007f5e0ff */
[----:B------:R-:W-:Y:S01]  /*24f0*/  BSSY B1, `(.L_x_36) ;  /* 0x0000011000017945 */ /* 0x000fe20003800000 */
[C---:B------:R-:W-:Y:S02]  /*2500*/  SHF.L.U64.HI R13, R90.reuse, 0x1, R91 ;  /* 0x000000015a0d7819 */ /* 0x040fe4000001025b */
[----:B------:R-:W-:Y:S01]  /*2510*/  ISETP.GT.AND P1, PT, R3, 0x8, P1 ;  /* 0x000000080300780c */ /* 0x000fe20000f24270 */
[----:B0-----:R-:W-:Y:S01]  /*2520*/  IMAD.X R21, R9, 0x1, R109, P2 ;  /* 0x0000000109157824 */ /* 0x001fe200010e066d */
[----:B------:R-:W-:Y:S01]  /*2530*/  LEA R12, P2, R90, R10, 0x1 ;  /* 0x0000000a5a0c7211 */ /* 0x000fe200078408ff */
[----:B------:R-:W-:-:S04]  /*2540*/  IMAD.WIDE.U32 R20, R99, R108, R20 ;  /* 0x0000006c63147225 */ /* 0x000fc800078e0014 */
[----:B------:R-:W-:Y:S02]  /*2550*/  IMAD.X R13, R13, 0x1, R11, P2 ;  /* 0x000000010d0d7824 */ /* 0x000fe400010e060b */
[----:B------:R-:W-:Y:S02]  /*2560*/  IMAD.IADD R9, R105, 0x1, R21 ;  /* 0x0000000169097824 */ /* 0x000fe400078e0215 */
[----:B--2---:R-:W-:-:S05]  /*2570*/  HADD2.F32 R8, -RZ, R24.H0_H0 ;  /* 0x20000018ff087230 */ /* 0x004fca0000004100 */
[----:B------:R-:W-:Y:S01]  /*2580*/  FMUL R5, R8, R89 ;  /* 0x0000005908057220 */ /* 0x000fe20000400000 */
[----:B------:R-:W-:-:S03]  /*2590*/  LEA R8, P3, R20, R112, 0x1 ;  /* 0x0000007014087211 */ /* 0x000fc600078608ff */
[----:B------:R-:W-:Y:S01]  /*25a0*/  FFMA R5, R26, R88, R5 ;  /* 0x000000581a057223 */ /* 0x000fe20000000005 */
[----:B------:R-:W-:-:S04]  /*25b0*/  LEA.HI.X R9, R20, R113, R9, 0x1, P3 ;  /* 0x0000007114097211 */ /* 0x000fc800018f0c09 */
[----:B------:R-:W-:-:S05]  /*25c0*/  F2FP.F16.F32.PACK_AB R5, RZ, R5 ;  /* 0x00000005ff05723e */ /* 0x000fca00000000ff */
[----:B------:R0:W-:Y:S01]  /*25d0*/  @P0 STG.E.U16 desc[UR38][R12.64], R5 ;  /* 0x000000050c000986 */ /* 0x0001e2000c101526 */
[----:B------:R-:W-:Y:S05]  /*25e0*/  @!P1 BRA `(.L_x_37) ;  /* 0x0000000000049947 */ /* 0x000fea0003800000 */
[----:B------:R2:W5:Y:S02]  /*25f0*/  LDG.E.LTC128B.U16 R24, desc[UR38][R8.64+0x2] ;  /* 0x0000022608187981 */ /* 0x000564000c1e1520 */
.L_x_37:
[----:B------:R-:W-:Y:S05]  /*2600*/  BSYNC B1 ;  /* 0x0000000000017941 */ /* 0x000fea0003800000 */
.L_x_36:
[----:B-----5:R-:W-:Y:S01]  /*2610*/  HADD2.F32 R14, -RZ, R24.H0_H0 ;  /* 0x20000018ff0e7230 */ /* 0x020fe20000004100 */
[----:B------:R-:W-:Y:S01]  /*2620*/  ISETP.GT.AND P0, PT, R4, 0x8, PT ;  /* 0x000000080400780c */ /* 0x000fe20003f04270 */
[----:B------:R-:W-:Y:S03]  /*2630*/  BSSY B1, `(.L_x_38) ;  /* 0x0000008000017945 */ /* 0x000fe60003800000 */
[----:B------:R-:W-:Y:S01]  /*2640*/  FMUL R14, R14, R89 ;  /* 0x000000590e0e7220 */ /* 0x000fe20000400000 */
[----:B------:R-:W-:-:S03]  /*2650*/  ISETP.GT.AND P2, PT, R3, RZ, P0 ;  /* 0x000000ff0300720c */ /* 0x000fc60000744270 */
[----:B------:R-:W-:-:S05]  /*2660*/  FFMA R14, R27, R88, R14 ;  /* 0x000000581b0e7223 */ /* 0x000fca000000000e */
[----:B------:R-:W-:-:S05]  /*2670*/  F2FP.F16.F32.PACK_AB R14, RZ, R14 ;  /* 0x0000000eff0e723e */ /* 0x000fca00000000ff */
[----:B------:R3:W-:Y:S01]  /*2680*/  @P1 STG.E.U16 desc[UR38][R12.64+0x2], R14 ;  /* 0x0000020e0c001986 */ /* 0x0007e2000c101526 */
[----:B------:R-:W-:Y:S05]  /*2690*/  @!P2 BRA `(.L_x_39) ;  /* 0x000000000004a947 */ /* 0x000fea0003800000 */
[----:B------:R4:W5:Y:S02]  /*26a0*/  LDG.E.LTC128B.U16 R24, desc[UR38][R6.64+0x10] ;  /* 0x0000102606187981 */ /* 0x000964000c1e1520 */
.L_x_39:
[----:B------:R-:W-:Y:S05]  /*26b0*/  BSYNC B1 ;  /* 0x0000000000017941 */ /* 0x000fea0003800000 */
.L_x_38:
[----:B---3-5:R-:W-:Y:S01]  /*26c0*/  HADD2.F32 R14, -RZ, R24.H0_H0 ;  /* 0x20000018ff0e7230 */ /* 0x028fe20000004100 */
[----:B------:R-:W-:Y:S01]  /*26d0*/  ISETP.GT.AND P1, PT, R4, 0x9, PT ;  /* 0x000000090400780c */ /* 0x000fe20003f24270 */
[----:B------:R-:W-:Y:S03]  /*26e0*/  BSSY B1, `(.L_x_40) ;  /* 0x0000008000017945 */ /* 0x000fe60003800000 */
[----:B0-----:R-:W-:Y:S01]  /*26f0*/  FMUL R5, R14, R89 ;  /* 0x000000590e057220 */ /* 0x001fe20000400000 */
[----:B------:R-:W-:-:S03]  /*2700*/  ISETP.GT.AND P3, PT, R3, RZ, P1 ;  /* 0x000000ff0300720c */ /* 0x000fc60000f64270 */
[----:B------:R-:W-:-:S05]  /*2710*/  FFMA R5, R28, R88, R5 ;  /* 0x000000581c057223 */ /* 0x000fca0000000005 */
[----:B------:R-:W-:-:S05]  /*2720*/  F2FP.F16.F32.PACK_AB R5, RZ, R5 ;  /* 0x00000005ff05723e */ /* 0x000fca00000000ff */
[----:B------:R0:W-:Y:S01]  /*2730*/  @P2 STG.E.U16 desc[UR38][R10.64+0x10], R5 ;  /* 0x000010050a002986 */ /* 0x0001e2000c101526 */
[----:B------:R-:W-:Y:S05]  /*2740*/  @!P3 BRA `(.L_x_41) ;  /* 0x000000000004b947 */ /* 0x000fea0003800000 */
[----:B------:R3:W5:Y:S02]  /*2750*/  LDG.E.LTC128B.U16 R24, desc[UR38][R6.64+0x12] ;  /* 0x0000122606187981 */ /* 0x000764000c1e1520 */
.L_x_41:
[----:B------:R-:W-:Y:S05]  /*2760*/  BSYNC B1 ;  /* 0x0000000000017941 */ /* 0x000fea0003800000 */
.L_x_40:
[----:B-----5:R-:W-:Y:S01]  /*2770*/  HADD2.F32 R14, -RZ, R24.H0_H0 ;  /* 0x20000018ff0e7230 */ /* 0x020fe20000004100 */
[----:B------:R-:W-:Y:S01]  /*2780*/  ISETP.GT.AND P0, PT, R3, 0x8, P0 ;  /* 0x000000080300780c */ /* 0x000fe20000704270 */
[----:B------:R-:W-:Y:S03]  /*2790*/  BSSY B1, `(.L_x_42) ;  /* 0x0000007000017945 */ /* 0x000fe60003800000 */
[----:B------:R-:W-:-:S04]  /*27a0*/  FMUL R14, R14, R89 ;  /* 0x000000590e0e7220 */ /* 0x000fc80000400000 */
[----:B------:R-:W-:-:S05]  /*27b0*/  FFMA R14, R29, R88, R14 ;  /* 0x000000581d0e7223 */ /* 0x000fca000000000e */
[----:B------:R-:W-:-:S05]  /*27c0*/  F2FP.F16.F32.PACK_AB R14, RZ, R14 ;  /* 0x0000000eff0e723e */ /* 0x000fca00000000ff */
[----:B------:R0:W-:Y:S01]  /*27d0*/  @P3 STG.E.U16 desc[UR38][R10.64+0x12], R14 ;  /* 0x0000120e0a003986 */ /* 0x0001e2000c101526 */
[----:B------:R-:W-:Y:S05]  /*27e0*/  @!P0 BRA `(.L_x_43) ;  /* 0x0000000000048947 */ /* 0x000fea0003800000 */
[----:B------:R0:W5:Y:S02]  /*27f0*/  LDG.E.LTC128B.U16 R24, desc[UR38][R8.64+0x10] ;  /* 0x0000102608187981 */ /* 0x000164000c1e1520 */
.L_x_43:
[----:B------:R-:W-:Y:S05]  /*2800*/  BSYNC B1 ;  /* 0x0000000000017941 */ /* 0x000fea0003800000 */
.L_x_42:
[----:B0----5:R-:W-:Y:S01]  /*2810*/  HADD2.F32 R14, -RZ, R24.H0_H0 ;  /* 0x20000018ff0e7230 */ /* 0x021fe20000004100 */
        /* <DEDUP_REMOVED lines=8> */
.L_x_45:
[----:B------:R-:W-:Y:S05]  /*28a0*/  BSYNC B1 ;  /* 0x0000000000017941 */ /* 0x000fea0003800000 */
.L_x_44:
        /* <DEDUP_REMOVED lines=10> */
.L_x_47:
[----:B------:R-:W-:Y:S05]  /*2950*/  BSYNC B1 ;  /* 0x0000000000017941 */ /* 0x000fea0003800000 */
.L_x_46:
[----:B0----5:R-:W-:Y:S01]  /*2960*/  HADD2.F32 R14, -RZ, R24.H0_H0 ;  /* 0x20000018ff0e7230 */ /* 0x021fe20000004100 */
        /* <DEDUP_REMOVED lines=9> */
.L_x_49:
[----:B------:R-:W-:Y:S05]  /*2a00*/  BSYNC B1 ;  /* 0x0000000000017941 */ /* 0x000fea0003800000 */
.L_x_48:
        /* <DEDUP_REMOVED lines=9> */
.L_x_51:
[----:B------:R-:W-:Y:S05]  /*2aa0*/  BSYNC B1 ;  /* 0x0000000000017941 */ /* 0x000fea0003800000 */
.L_x_50:
        /* <DEDUP_REMOVED lines=9> */
.L_x_53:
[----:B------:R-:W-:Y:S05]  /*2b40*/  BSYNC B1 ;  /* 0x0000000000017941 */ /* 0x000fea0003800000 */
.L_x_52:
        /* <DEDUP_REMOVED lines=10> */
.L_x_55:
[----:B------:R-:W-:Y:S05]  /*2bf0*/  BSYNC B1 ;  /* 0x0000000000017941 */ /* 0x000fea0003800000 */
.L_x_54:
        /* <DEDUP_REMOVED lines=10> */
.L_x_57:
[----:B------:R-:W-:Y:S05]  /*2ca0*/  BSYNC B1 ;  /* 0x0000000000017941 */ /* 0x000fea0003800000 */
.L_x_56:
        /* <DEDUP_REMOVED lines=9> */
.L_x_59:
[----:B------:R-:W-:Y:S05]  /*2d40*/  BSYNC B1 ;  /* 0x0000000000017941 */ /* 0x000fea0003800000 */
.L_x_58:
        /* <DEDUP_REMOVED lines=9> */
.L_x_61:
[----:B------:R-:W-:Y:S05]  /*2de0*/  BSYNC B1 ;  /* 0x0000000000017941 */ /* 0x000fea0003800000 */
.L_x_60:
        /* <DEDUP_REMOVED lines=10> */
.L_x_63:
[----:B------:R-:W-:Y:S05]  /*2e90*/  BSYNC B1 ;  /* 0x0000000000017941 */ /* 0x000fea0003800000 */
.L_x_62:
        /* <DEDUP_REMOVED lines=10> */
.L_x_65:
[----:B------:R-:W-:Y:S05]  /*2f40*/  BSYNC B1 ;  /* 0x0000000000017941 */ /* 0x000fea0003800000 */
.L_x_64:
        /* <DEDUP_REMOVED lines=9> */
.L_x_67:
[----:B------:R-:W-:Y:S05]  /*2fe0*/  BSYNC B1 ;  /* 0x0000000000017941 */ /* 0x000fea0003800000 */
.L_x_66:
        /* <DEDUP_REMOVED lines=9> */
.L_x_69:
[----:B------:R-:W-:Y:S05]  /*3080*/  BSYNC B1 ;  /* 0x0000000000017941 */ /* 0x000fea0003800000 */
.L_x_68:
        /* <DEDUP_REMOVED lines=10> */
.L_x_71:
[----:B------:R-:W-:Y:S05]  /*3130*/  BSYNC B1 ;  /* 0x0000000000017941 */ /* 0x000fea0003800000 */
.L_x_70:
        /* <DEDUP_REMOVED lines=10> */
.L_x_73:
[----:B------:R-:W-:Y:S05]  /*31e0*/  BSYNC B1 ;  /* 0x0000000000017941 */ /* 0x000fea0003800000 */
.L_x_72:
        /* <DEDUP_REMOVED lines=9> */
.L_x_75:
[----:B------:R-:W-:Y:S05]  /*3280*/  BSYNC B1 ;  /* 0x0000000000017941 */ /* 0x000fea0003800000 */
.L_x_74:
        /* <DEDUP_REMOVED lines=9> */
.L_x_77:
[----:B------:R-:W-:Y:S05]  /*3320*/  BSYNC B1 ;  /* 0x0000000000017941 */ /* 0x000fea0003800000 */
.L_x_76:
        /* <DEDUP_REMOVED lines=10> */
.L_x_79:
[----:B------:R-:W-:Y:S05]  /*33d0*/  BSYNC B1 ;  /* 0x0000000000017941 */ /* 0x000fea0003800000 */
.L_x_78:
        /* <DEDUP_REMOVED lines=10> */
.L_x_81:
[----:B------:R-:W-:Y:S05]  /*3480*/  BSYNC B1 ;  /* 0x0000000000017941 */ /* 0x000fea0003800000 */
.L_x_80:
        /* <DEDUP_REMOVED lines=9> */
.L_x_83:
[----:B------:R-:W-:Y:S05]  /*3520*/  BSYNC B1 ;  /* 0x0000000000017941 */ /* 0x000fea0003800000 */
.L_x_82:
        /* <DEDUP_REMOVED lines=9> */
.L_x_85:
[----:B------:R-:W-:Y:S05]  /*35c0*/  BSYNC B1 ;  /* 0x0000000000017941 */ /* 0x000fea0003800000 */
.L_x_84:
        /* <DEDUP_REMOVED lines=10> */
.L_x_87:
[----:B------:R-:W-:Y:S05]  /*3670*/  BSYNC B1 ;  /* 0x0000000000017941 */ /* 0x000fea0003800000 */
.L_x_86:
        /* <DEDUP_REMOVED lines=10> */
.L_x_89:
[----:B------:R-:W-:Y:S05]  /*3720*/  BSYNC B1 ;  /* 0x0000000000017941 */ /* 0x000fea0003800000 */
.L_x_88:
        /* <DEDUP_REMOVED lines=9> */
.L_x_91:
[----:B------:R-:W-:Y:S05]  /*37c0*/  BSYNC B1 ;  /* 0x0000000000017941 */ /* 0x000fea0003800000 */
.L_x_90:
        /* <DEDUP_REMOVED lines=9> */
.L_x_93:
[----:B------:R-:W-:Y:S05]  /*3860*/  BSYNC B1 ;  /* 0x0000000000017941 */ /* 0x000fea0003800000 */
.L_x_92:
        /* <DEDUP_REMOVED lines=10> */
.L_x_95:
[----:B------:R-:W-:Y:S05]  /*3910*/  BSYNC B1 ;  /* 0x0000000000017941 */ /* 0x000fea0003800000 */
.L_x_94:
        /* <DEDUP_REMOVED lines=10> */
.L_x_97:
[----:B------:R-:W-:Y:S05]  /*39c0*/  BSYNC B1 ;  /* 0x0000000000017941 */ /* 0x000fea0003800000 */
.L_x_96:
        /* <DEDUP_REMOVED lines=9> */
.L_x_99:
[----:B------:R-:W-:Y:S05]  /*3a60*/  BSYNC B1 ;  /* 0x0000000000017941 */ /* 0x000fea0003800000 */
.L_x_98:
        /* <DEDUP_REMOVED lines=9> */
.L_x_101:
[----:B------:R-:W-:Y:S05]  /*3b00*/  BSYNC B1 ;  /* 0x0000000000017941 */ /* 0x000fea0003800000 */
.L_x_100:
        /* <DEDUP_REMOVED lines=10> */
.L_x_103:
[----:B------:R-:W-:Y:S05]  /*3bb0*/  BSYNC B1 ;  /* 0x0000000000017941 */ /* 0x000fea0003800000 */
.L_x_102:
        /* <DEDUP_REMOVED lines=10> */
.L_x_105:
[----:B------:R-:W-:Y:S05]  /*3c60*/  BSYNC B1 ;  /* 0x0000000000017941 */ /* 0x000fea0003800000 */
.L_x_104:
        /* <DEDUP_REMOVED lines=9> */
.L_x_107:
[----:B------:R-:W-:Y:S05]  /*3d00*/  BSYNC B1 ;  /* 0x0000000000017941 */ /* 0x000fea0003800000 */
.L_x_106:
        /* <DEDUP_REMOVED lines=9> */
.L_x_109:
[----:B------:R-:W-:Y:S05]  /*3da0*/  BSYNC B1 ;  /* 0x0000000000017941 */ /* 0x000fea0003800000 */
.L_x_108:
        /* <DEDUP_REMOVED lines=10> */
.L_x_111:
[----:B------:R-:W-:Y:S05]  /*3e50*/  BSYNC B1 ;  /* 0x0000000000017941 */ /* 0x000fea0003800000 */
.L_x_110:
        /* <DEDUP_REMOVED lines=10> */
.L_x_113:
[----:B------:R-:W-:Y:S05]  /*3f00*/  BSYNC B1 ;  /* 0x0000000000017941 */ /* 0x000fea0003800000 */
.L_x_112:
        /* <DEDUP_REMOVED lines=9> */
.L_x_115:
[----:B------:R-:W-:Y:S05]  /*3fa0*/  BSYNC B1 ;  /* 0x0000000000017941 */ /* 0x000fea0003800000 */
.L_x_114:
        /* <DEDUP_REMOVED lines=9> */
.L_x_117:
[----:B------:R-:W-:Y:S05]  /*4040*/  BSYNC B1 ;  /* 0x0000000000017941 */ /* 0x000fea0003800000 */
.L_x_116:
        /* <DEDUP_REMOVED lines=10> */
.L_x_119:
[----:B------:R-:W-:Y:S05]  /*40f0*/  BSYNC B1 ;  /* 0x0000000000017941 */ /* 0x000fea0003800000 */
.L_x_118:
        /* <DEDUP_REMOVED lines=10> */
.L_x_121:
[----:B------:R-:W-:Y:S05]  /*41a0*/  BSYNC B1 ;  /* 0x0000000000017941 */ /* 0x000fea0003800000 */
.L_x_120:
        /* <DEDUP_REMOVED lines=9> */
.L_x_123:
[----:B------:R-:W-:Y:S05]  /*4240*/  BSYNC B1 ;  /* 0x0000000000017941 */ /* 0x000fea0003800000 */
.L_x_122:
        /* <DEDUP_REMOVED lines=9> */
.L_x_125:
[----:B------:R-:W-:Y:S05]  /*42e0*/  BSYNC B1 ;  /* 0x0000000000017941 */ /* 0x000fea0003800000 */
.L_x_124:
        /* <DEDUP_REMOVED lines=10> */
.L_x_127:
[----:B------:R-:W-:Y:S05]  /*4390*/  BSYNC B1 ;  /* 0x0000000000017941 */ /* 0x000fea0003800000 */
.L_x_126:
        /* <DEDUP_REMOVED lines=10> */
.L_x_129:
[----:B------:R-:W-:Y:S05]  /*4440*/  BSYNC B1 ;  /* 0x0000000000017941 */ /* 0x000fea0003800000 */
.L_x_128:
        /* <DEDUP_REMOVED lines=9> */
.L_x_131:
[----:B------:R-:W-:Y:S05]  /*44e0*/  BSYNC B1 ;  /* 0x0000000000017941 */ /* 0x000fea0003800000 */
.L_x_130:
        /* <DEDUP_REMOVED lines=9> */
.L_x_133:
[----:B------:R-:W-:Y:S05]  /*4580*/  BSYNC B1 ;  /* 0x0000000000017941 */ /* 0x000fea0003800000 */
.L_x_132:
        /* <DEDUP_REMOVED lines=10> */
.L_x_135:
[----:B------:R-:W-:Y:S05]  /*4630*/  BSYNC B1 ;  /* 0x0000000000017941 */ /* 0x000fea0003800000 */
.L_x_134:
        /* <DEDUP_REMOVED lines=10> */
.L_x_137:
[----:B------:R-:W-:Y:S05]  /*46e0*/  BSYNC B1 ;  /* 0x0000000000017941 */ /* 0x000fea0003800000 */
.L_x_136:
        /* <DEDUP_REMOVED lines=9> */
.L_x_139:
[----:B------:R-:W-:Y:S05]  /*4780*/  BSYNC B1 ;  /* 0x0000000000017941 */ /* 0x000fea0003800000 */
.L_x_138:
        /* <DEDUP_REMOVED lines=9> */
.L_x_141:
[----:B------:R-:W-:Y:S05]  /*4820*/  BSYNC B1 ;  /* 0x0000000000017941 */ /* 0x000fea0003800000 */
.L_x_140:
        /* <DEDUP_REMOVED lines=10> */
.L_x_143:
[----:B------:R-:W-:Y:S05]  /*48d0*/  BSYNC B1 ;  /* 0x0000000000017941 */ /* 0x000fea0003800000 */
.L_x_142:
        /* <DEDUP_REMOVED lines=10> */
.L_x_145:
[----:B------:R-:W-:Y:S05]  /*4980*/  BSYNC B1 ;  /* 0x0000000000017941 */ /* 0x000fea0003800000 */
.L_x_144:
        /* <DEDUP_REMOVED lines=9> */
.L_x_147:
[----:B------:R-:W-:Y:S05]  /*4a20*/  BSYNC B1 ;  /* 0x0000000000017941 */ /* 0x000fea0003800000 */
.L_x_146:
        /* <DEDUP_REMOVED lines=9> */
.L_x_149:
[----:B------:R-:W-:Y:S05]  /*4ac0*/  BSYNC B1 ;  /* 0x0000000000017941 */ /* 0x000fea0003800000 */
.L_x_148:
        /* <DEDUP_REMOVED lines=10> */
.L_x_151:
[----:B------:R-:W-:Y:S05]  /*4b70*/  BSYNC B1 ;  /* 0x0000000000017941 */ /* 0x000fea0003800000 */
.L_x_150:
[----:B0----5:R-:W-:Y:S01]  /*4b80*/  HADD2.F32 R14, -RZ, R24.H0_H0 ;  /* 0x20000018ff0e7230 */ /* 0x021fe20000004100 */
[----:B------:R-:W-:Y:S01]  /*4b90*/  ISETP.GT.AND P1, PT, R4, 0x79, PT ;  /* 0x000000790400780c */ /* 0x000fe20003f24270 */
[----:B------:R-:W-:Y:S01]  /*4ba0*/  @P2 IMAD.MOV.U32 R4, RZ, RZ, R10 ;  /* 0x000000ffff042224 */ /* 0x000fe200078e000a */
[----:B------:R-:W-:Y:S02]  /*4bb0*/  BSSY B1, `(.L_x_152) ;  /* 0x000000a000017945 */ /* 0x000fe40003800000 */
[----:B------:R-:W-:Y:S01]  /*4bc0*/  FMUL R5, R14, R89 ;  /* 0x000000590e057220 */ /* 0x000fe20000400000 */
[----:B------:R-:W-:-:S03]  /*4bd0*/  ISETP.GT.AND P3, PT, R3, RZ, P1 ;  /* 0x000000ff0300720c */ /* 0x000fc60000f64270 */
[----:B------:R-:W-:-:S05]  /*4be0*/  FFMA R5, R84, R88, R5 ;  /* 0x0000005854057223 */ /* 0x000fca0000000005 */
[----:B------:R-:W-:-:S04]  /*4bf0*/  F2FP.F16.F32.PACK_AB R5, RZ, R5 ;  /* 0x00000005ff05723e */ /* 0x000fc800000000ff */
[----:B------:R-:W-:Y:S01]  /*4c00*/  PRMT R14, R5, 0x7610, R14 ;  /* 0x00007610050e7816 */ /* 0x000fe2000000000e */
[----:B------:R-:W-:-:S05]  /*4c10*/  @P2 IMAD.MOV.U32 R5, RZ, RZ, R11 ;  /* 0x000000ffff052224 */ /* 0x000fca00078e000b */
[----:B------:R0:W-:Y:S01]  /*4c20*/  @P2 STG.E.U16 desc[UR38][R4.64+0xf0], R14 ;  /* 0x0000f00e04002986 */ /* 0x0001e2000c101526 */
[----:B------:R-:W-:Y:S05]  /*4c30*/  @!P3 BRA `(.L_x_153) ;  /* 0x000000000004b947 */ /* 0x000fea0003800000 */
[----:B------:R0:W5:Y:S02]  /*4c40*/  LDG.E.LTC128B.U16 R24, desc[UR38][R6.64+0xf2] ;  /* 0x0000f22606187981 */ /* 0x000164000c1e1520 */
.L_x_153:
[----:B------:R-:W-:Y:S05]  /*4c50*/  BSYNC B1 ;  /* 0x0000000000017941 */ /* 0x000fea0003800000 */
.L_x_152:
        /* <DEDUP_REMOVED lines=9> */
.L_x_155:
[----:B------:R-:W-:Y:S05]  /*4cf0*/  BSYNC B1 ;  /* 0x0000000000017941 */ /* 0x000fea0003800000 */
.L_x_154:
[----:B0----5:R-:W-:Y:S01]  /*4d00*/  HADD2.F32 R4, -RZ, R24.H0_H0 ;  /* 0x20000018ff047230 */ /* 0x021fe20000004100 */
[----:B------:R-:W-:Y:S01]  /*4d10*/  ISETP.GT.AND P1, PT, R3, 0x8, P1 ;  /* 0x000000080300780c */ /* 0x000fe20000f24270 */
[----:B------:R-:W-:Y:S03]  /*4d20*/  BSSY B1, `(.L_x_156) ;  /* 0x000000a000017945 */ /* 0x000fe60003800000 */
[----:B------:R-:W-:Y:S01]  /*4d30*/  FMUL R5, R4, R89 ;  /* 0x0000005904057220 */ /* 0x000fe20000400000 */
[----:B------:R-:W-:-:S03]  /*4d40*/  @P0 IMAD.MOV.U32 R4, RZ, RZ, R12 ;  /* 0x000000ffff040224 */ /* 0x000fc600078e000c */
[----:B------:R-:W-:-:S05]  /*4d50*/  FFMA R5, R86, R88, R5 ;  /* 0x0000005856057223 */ /* 0x000fca0000000005 */
[----:B------:R-:W-:-:S04]  /*4d60*/  F2FP.F16.F32.PACK_AB R5, RZ, R5 ;  /* 0x00000005ff05723e */ /* 0x000fc800000000ff */
[----:B-1-34-:R-:W-:Y:S01]  /*4d70*/  PRMT R6, R5, 0x7610, R6 ;  /* 0x0000761005067816 */ /* 0x01afe20000000006 */
[----:B------:R-:W-:-:S05]  /*4d80*/  @P0 IMAD.MOV.U32 R5, RZ, RZ, R13 ;  /* 0x000000ffff050224 */ /* 0x000fca00078e000d */
[----:B------:R0:W-:Y:S01]  /*4d90*/  @P0 STG.E.U16 desc[UR38][R4.64+0xf0], R6 ;  /* 0x0000f00604000986 */ /* 0x0001e2000c101526 */
[----:B------:R-:W-:Y:S05]  /*4da0*/  @!P1 BRA `(.L_x_157) ;  /* 0x0000000000049947 */ /* 0x000fea0003800000 */
[----:B------:R1:W5:Y:S02]  /*4db0*/  LDG.E.LTC128B.U16 R24, desc[UR38][R8.64+0xf2] ;  /* 0x0000f22608187981 */ /* 0x000364000c1e1520 */
.L_x_157:
[----:B------:R-:W-:Y:S05]  /*4dc0*/  BSYNC B1 ;  /* 0x0000000000017941 */ /* 0x000fea0003800000 */
.L_x_156:
[----:B------:R-:W-:Y:S05]  /*4dd0*/  @!P1 BRA `(.L_x_158) ;  /* 0x0000001000d09947 */ /* 0x000fea0003800000 */
[----:B-----5:R-:W-:-:S05]  /*4de0*/  HADD2.F32 R24, -RZ, R24.H0_H0 ;  /* 0x20000018ff187230 */ /* 0x020fca0000004100 */
[----:B------:R-:W-:-:S04]  /*4df0*/  FMUL R24, R24, R89 ;  /* 0x0000005918187220 */ /* 0x000fc80000400000 */
[----:B------:R-:W-:-:S05]  /*4e00*/  FFMA R24, R87, R88, R24 ;  /* 0x0000005857187223 */ /* 0x000fca0000000018 */
[----:B------:R-:W-:-:S05]  /*4e10*/  F2FP.F16.F32.PACK_AB R24, RZ, R24 ;  /* 0x00000018ff18723e */ /* 0x000fca00000000ff */
[----:B------:R3:W-:Y:S01]  /*4e20*/  STG.E.U16 desc[UR38][R12.64+0xf2], R24 ;  /* 0x0000f2180c007986 */ /* 0x0007e2000c101526 */
[----:B------:R-:W-:Y:S05]  /*4e30*/  BRA `(.L_x_158) ;  /* 0x0000001000b87947 */ /* 0x000fea0003800000 */
.L_x_33:
[----:B------:R-:W-:Y:S01]  /*4e40*/  ISETP.GT.AND P2, PT, R4, 0x1, PT ;  /* 0x000000010400780c */ /* 0x000fe20003f44270 */
[----:B------:R-:W-:Y:S01]  /*4e50*/  ULDC.64 UR4, c[0x0][0x5c0] ;  /* 0x0001700000047ab9 */ /* 0x000fe20000000a00 */
[-C--:B------:R-:W-:Y:S01]  /*4e60*/  FMUL R24, R24, R88.reuse ;  /* 0x0000005818187220 */ /* 0x080fe20000400000 */
[-C--:B------:R-:W-:Y:S01]  /*4e70*/  FMUL R25, R25, R88.reuse ;  /* 0x0000005819197220 */ /* 0x080fe20000400000 */
[----:B------:R-:W-:Y:S01]  /*4e80*/  ISETP.GT.AND P1, PT, R3, RZ, P2 ;  /* 0x000000ff0300720c */ /* 0x000fe20001724270 */
[-C--:B------:R-:W-:Y:S01]  /*4e90*/  FMUL R26, R26, R88.reuse ;  /* 0x000000581a1a7220 */ /* 0x080fe20000400000 */
[----:B------:R-:W-:Y:S01]  /*4ea0*/  LEA R6, P4, R104, UR4, 0x1 ;  /* 0x0000000468067c11 */ /* 0x000fe2000f8808ff */
[----:B------:R-:W-:Y:S01]  /*4eb0*/  FMUL R27, R27, R88 ;  /* 0x000000581b1b7220 */ /* 0x000fe20000400000 */
[----:B------:R-:W-:Y:S01]  /*4ec0*/  F2FP.F16.F32.PACK_AB R24, RZ, R24 ;  /* 0x00000018ff18723e */ /* 0x000fe200000000ff */
[-C--:B------:R-:W-:Y:S01]  /*4ed0*/  FMUL R28, R28, R88.reuse ;  /* 0x000000581c1c7220 */ /* 0x080fe20000400000 */
[----:B------:R-:W-:Y:S01]  /*4ee0*/  LEA.HI.X R7, R104, UR5, R115, 0x1, P4 ;  /* 0x0000000568077c11 */ /* 0x000fe2000a0f0c73 */
[-C--:B------:R-:W-:Y:S01]  /*4ef0*/  FMUL R29, R29, R88.reuse ;  /* 0x000000581d1d7220 */ /* 0x080fe20000400000 */
[----:B------:R-:W-:Y:S01]  /*4f00*/  F2FP.F16.F32.PACK_AB R25, RZ, R25 ;  /* 0x00000019ff19723e */ /* 0x000fe200000000ff */
[-C--:B------:R-:W-:Y:S01]  /*4f10*/  FMUL R30, R30, R88.reuse ;  /* 0x000000581e1e7220 */ /* 0x080fe20000400000 */
[----:B------:R-:W-:Y:S01]  /*4f20*/  ISETP.GT.AND P2, PT, R3, 0x8, P2 ;  /* 0x000000080300780c */ /* 0x000fe20001744270 */
[----:B------:R-:W-:Y:S01]  /*4f30*/  @P3 STG.E.U16 desc[UR38][R6.64], R24 ;  /* 0x0000001806003986 */ /* 0x000fe2000c101526 */
[C---:B------:R-:W-:Y:S01]  /*4f40*/  SHF.L.U64.HI R5, R90.reuse, 0x1, R91 ;  /* 0x000000015a057819 */ /* 0x040fe2000001025b */
[----:B------:R-:W-:Y:S01]  /*4f50*/  FMUL R31, R31, R88 ;  /* 0x000000581f1f7220 */ /* 0x000fe20000400000 */
[----:B------:R-:W-:Y:S01]  /*4f60*/  LEA R8, P3, R90, R6, 0x1 ;  /* 0x000000065a087211 */ /* 0x000fe200078608ff */
[----:B------:R-:W-:Y:S01]  /*4f70*/  @P1 STG.E.U16 desc[UR38][R6.64+0x2], R25 ;  /* 0x0000021906001986 */ /* 0x000fe2000c101526 */
[----:B------:R-:W-:Y:S01]  /*4f80*/  ISETP.GT.AND P1, PT, R3, 0x8, P0 ;  /* 0x000000080300780c */ /* 0x000fe20000724270 */
[----:B------:R-:W-:Y:S01]  /*4f90*/  FMUL R32, R32, R88 ;  /* 0x0000005820207220 */ /* 0x000fe20000400000 */
[----:B------:R-:W-:Y:S01]  /*4fa0*/  F2FP.F16.F32.PACK_AB R26, RZ, R26 ;  /* 0x0000001aff1a723e */ /* 0x000fe200000000ff */
[----:B------:R-:W-:Y:S01]  /*4fb0*/  IMAD.X R9, R5, 0x1, R7, P3 ;  /* 0x0000000105097824 */ /* 0x000fe200018e0607 */
[----:B------:R-:W-:Y:S01]  /*4fc0*/  F2FP.F16.F32.PACK_AB R27, RZ, R27 ;  /* 0x0000001bff1b723e */ /* 0x000fe200000000ff */
[-C--:B------:R-:W-:Y:S01]  /*4fd0*/  FMUL R33, R33, R88.reuse ;  /* 0x0000005821217220 */ /* 0x080fe20000400000 */
[----:B------:R-:W-:Y:S01]  /*4fe0*/  ISETP.GT.AND P0, PT, R4, 0x8, PT ;  /* 0x000000080400780c */ /* 0x000fe20003f04270 */
[----:B------:R-:W-:Y:S01]  /*4ff0*/  FMUL R34, R34, R88 ;  /* 0x0000005822227220 */ /* 0x000fe20000400000 */
[----:B------:R-:W-:Y:S01]  /*5000*/  F2FP.F16.F32.PACK_AB R28, RZ, R28 ;  /* 0x0000001cff1c723e */ /* 0x000fe200000000ff */
[-C--:B------:R-:W-:Y:S01]  /*5010*/  FMUL R35, R35, R88.reuse ;  /* 0x0000005823237220 */ /* 0x080fe20000400000 */
[C---:B------:R-:W-:Y:S01]  /*5020*/  ISETP.GT.AND P4, PT, R3.reuse, RZ, P0 ;  /* 0x000000ff0300720c */ /* 0x040fe20000784270 */
[-C--:B------:R-:W-:Y:S01]  /*5030*/  FMUL R36, R36, R88.reuse ;  /* 0x0000005824247220 */ /* 0x080fe20000400000 */
[----:B------:R-:W-:Y:S01]  /*5040*/  F2FP.F16.F32.PACK_AB R29, RZ, R29 ;  /* 0x0000001dff1d723e */ /* 0x000fe200000000ff */
[----:B------:R-:W-:Y:S01]  /*5050*/  @P1 STG.E.U16 desc[UR38][R8.64], R26 ;  /* 0x0000001a08001986 */ /* 0x000fe2000c101526 */
[----:B------:R-:W-:Y:S01]  /*5060*/  ISETP.GT.AND P1, PT, R3, 0x8, P0 ;  /* 0x000000080300780c */ /* 0x000fe20000724270 */
[----:B------:R-:W-:Y:S01]  /*5070*/  FMUL R37, R37, R88 ;  /* 0x0000005825257220 */ /* 0x000fe20000400000 */
[----:B------:R-:W-:Y:S01]  /*5080*/  F2FP.F16.F32.PACK_AB R30, RZ, R30 ;  /* 0x0000001eff1e723e */ /* 0x000fe200000000ff */
[----:B------:R-:W-:Y:S01]  /*5090*/  @P2 STG.E.U16 desc[UR38][R8.64+0x2], R27 ;  /* 0x0000021b08002986 */ /* 0x000fe2000c101526 */
[----:B------:R-:W-:Y:S01]  /*50a0*/  ISETP.GT.AND P2, PT, R4, 0x9, PT ;  /* 0x000000090400780c */ /* 0x000fe20003f44270 */
[-C--:B------:R-:W-:Y:S01]  /*50b0*/  FMUL R38, R38, R88.reuse ;  /* 0x0000005826267220 */ /* 0x080fe20000400000 */
[----:B------:R-:W-:Y:S01]  /*50c0*/  F2FP.F16.F32.PACK_AB R31, RZ, R31 ;  /* 0x0000001fff1f723e */ /* 0x000fe200000000ff */
[-C--:B------:R-:W-:Y:S01]  /*50d0*/  FMUL R39, R39, R88.reuse ;  /* 0x0000005827277220 */ /* 0x080fe20000400000 */
[C---:B------:R-:W-:Y:S01]  /*50e0*/  ISETP.GT.AND P3, PT, R3.reuse, RZ, P2 ;  /* 0x000000ff0300720c */ /* 0x040fe20001764270 */
[----:B------:R-:W-:Y:S01]  /*50f0*/  @P4 STG.E.U16 desc[UR38][R6.64+0x10], R28 ;  /* 0x0000101c06004986 */ /* 0x000fe2000c101526 */
[----:B------:R-:W-:Y:S01]  /*5100*/  ISETP.GT.AND P2, PT, R3, 0x8, P2 ;  /* 0x000000080300780c */ /* 0x000fe20001744270 */
[-C--:B------:R-:W-:Y:S01]  /*5110*/  FMUL R40, R40, R88.reuse ;  /* 0x0000005828287220 */ /* 0x080fe20000400000 */
[----:B------:R-:W-:Y:S01]  /*5120*/  ISETP.GT.AND P0, PT, R4, 0x10, PT ;  /* 0x000000100400780c */ /* 0x000fe20003f04270 */
[----:B------:R-:W-:Y:S01]  /*5130*/  FMUL R41, R41, R88 ;  /* 0x0000005829297220 */ /* 0x000fe20000400000 */
[----:B------:R-:W-:Y:S01]  /*5140*/  F2FP.F16.F32.PACK_AB R32, RZ, R32 ;  /* 0x00000020ff20723e */ /* 0x000fe200000000ff */
[-C--:B------:R-:W-:Y:S01]  /*5150*/  FMUL R42, R42, R88.reuse ;  /* 0x000000582a2a7220 */ /* 0x080fe20000400000 */
[----:B------:R-:W-:Y:S01]  /*5160*/  ISETP.GT.AND P4, PT, R3, RZ, P0 ;  /* 0x000000ff0300720c */ /* 0x000fe20000784270 */
[-C--:B------:R-:W-:Y:S01]  /*5170*/  FMUL R43, R43, R88.reuse ;  /* 0x000000582b2b7220 */ /* 0x080fe20000400000 */
[----:B------:R-:W-:Y:S01]  /*5180*/  F2FP.F16.F32.PACK_AB R33, RZ, R33 ;  /* 0x00000021ff21723e */ /* 0x000fe200000000ff */
[----:B------:R-:W-:Y:S01]  /*5190*/  FMUL R44, R44, R88 ;  /* 0x000000582c2c7220 */ /* 0x000fe20000400000 */
[----:B------:R-:W-:Y:S01]  /*51a0*/  F2FP.F16.F32.PACK_AB R34, RZ, R34 ;  /* 0x00000022ff22723e */ /* 0x000fe200000000ff */
[----:B------:R-:W-:Y:S01]  /*51b0*/  @P3 STG.E.U16 desc[UR38][R6.64+0x12], R29 ;  /* 0x0000121d06003986 */ /* 0x000fe2000c101526 */
[----:B------:R-:W-:Y:S01]  /*51c0*/  ISETP.GT.AND P3, PT, R4, 0x11, PT ;  /* 0x000000110400780c */ /* 0x000fe20003f64270 */
[-C--:B------:R-:W-:Y:S01]  /*51d0*/  FMUL R45, R45, R88.reuse ;  /* 0x000000582d2d7220 */ /* 0x080fe20000400000 */
[----:B------:R-:W-:Y:S01]  /*51e0*/  F2FP.F16.F32.PACK_AB R35, RZ, R35 ;  /* 0x00000023ff23723e */ /* 0x000fe200000000ff */
[----:B------:R-:W-:Y:S01]  /*51f0*/  @P1 STG.E.U16 desc[UR38][R8.64+0x10], R30 ;  /* 0x0000101e08001986 */ /* 0x000fe2000c101526 */
[C---:B------:R-:W-:Y:S01]  /*5200*/  ISETP.GT.AND P1, PT, R3.reuse, 0x8, P0 ;  /* 0x000000080300780c */ /* 0x040fe20000724270 */
[-C--:B------:R-:W-:Y:S01]  /*5210*/  FMUL R46, R46, R88.reuse ;  /* 0x000000582e2e7220 */ /* 0x080fe20000400000 */
[----:B------:R-:W-:Y:S01]  /*5220*/  ISETP.GT.AND P0, PT, R4, 0x18, PT ;  /* 0x000000180400780c */ /* 0x000fe20003f04270 */
[----:B------:R-:W-:Y:S01]  /*5230*/  @P2 STG.E.U16 desc[UR38][R8.64+0x12], R31 ;  /* 0x0000121f08002986 */ /* 0x000fe2000c101526 */
[----:B------:R-:W-:Y:S01]  /*5240*/  ISETP.GT.AND P2, PT, R3, RZ, P3 ;  /* 0x000000ff0300720c */ /* 0x000fe20001f44270 */
[-C--:B------:R-:W-:Y:S01]  /*5250*/  FMUL R47, R47, R88.reuse ;  /* 0x000000582f2f7220 */ /* 0x080fe20000400000 */
[C---:B------:R-:W-:Y:S01]  /*5260*/  ISETP.GT.AND P3, PT, R3.reuse, 0x8, P3 ;  /* 0x000000080300780c */ /* 0x040fe20001f64270 */
[----:B------:R-:W-:Y:S01]  /*5270*/  @P4 STG.E.U16 desc[UR38][R6.64+0x20], R32 ;  /* 0x0000202006004986 */ /* 0x000fe2000c101526 */
[----:B------:R-:W-:Y:S01]  /*5280*/  ISETP.GT.AND P4, PT, R3, RZ, P0 ;  /* 0x000000ff0300720c */ /* 0x000fe20000784270 */
[----:B------:R-:W-:Y:S01]  /*5290*/  FMUL R48, R48, R88 ;  /* 0x0000005830307220 */ /* 0x000fe20000400000 */
[----:B------:R-:W-:Y:S01]  /*52a0*/  F2FP.F16.F32.PACK_AB R36, RZ, R36 ;  /* 0x00000024ff24723e */ /* 0x000fe200000000ff */
[-C--:B------:R-:W-:Y:S01]  /*52b0*/  FMUL R49, R49, R88.reuse ;  /* 0x0000005831317220 */ /* 0x080fe20000400000 */
[----:B------:R-:W-:Y:S01]  /*52c0*/  F2FP.F16.F32.PACK_AB R37, RZ, R37 ;  /* 0x00000025ff25723e */ /* 0x000fe200000000ff */
[----:B------:R-:W-:Y:S01]  /*52d0*/  FMUL R50, R50, R88 ;  /* 0x0000005832327220 */ /* 0x000fe20000400000 */
[----:B------:R-:W-:Y:S01]  /*52e0*/  F2FP.F16.F32.PACK_AB R38, RZ, R38 ;  /* 0x00000026ff26723e */ /* 0x000fe200000000ff */
[----:B------:R-:W-:Y:S01]  /*52f0*/  FMUL R51, R51, R88 ;  /* 0x0000005833337220 */ /* 0x000fe20000400000 */
[----:B------:R-:W-:Y:S01]  /*5300*/  F2FP.F16.F32.PACK_AB R39, RZ, R39 ;  /* 0x00000027ff27723e */ /* 0x000fe200000000ff */
[----:B------:R-:W-:Y:S01]  /*5310*/  @P2 STG.E.U16 desc[UR38][R6.64+0x22], R33 ;  /* 0x0000222106002986 */ /* 0x000fe2000c101526 */
[----:B------:R-:W-:Y:S01]  /*5320*/  F2FP.F16.F32.PACK_AB R40, RZ, R40 ;  /* 0x00000028ff28723e */ /* 0x000fe200000000ff */
[-C--:B------:R-:W-:Y:S01]  /*5330*/  FMUL R52, R52, R88.reuse ;  /* 0x0000005834347220 */ /* 0x080fe20000400000 */
[----:B------:R-:W-:Y:S01]  /*5340*/  F2FP.F16.F32.PACK_AB R41, RZ, R41 ;  /* 0x00000029ff29723e */ /* 0x000fe200000000ff */
[----:B------:R-:W-:Y:S01]  /*5350*/  @P1 STG.E.U16 desc[UR38][R8.64+0x20], R34 ;  /* 0x0000202208001986 */ /* 0x000fe2000c101526 */
[----:B------:R-:W-:Y:S01]  /*5360*/  ISETP.GT.AND P1, PT, R3, 0x8, P0 ;  /* 0x000000080300780c */ /* 0x000fe20000724270 */
[-C--:B------:R-:W-:Y:S01]  /*5370*/  FMUL R53, R53, R88.reuse ;  /* 0x0000005835357220 */ /* 0x080fe20000400000 */
[C---:B------:R-:W-:Y:S01]  /*5380*/  ISETP.GT.AND P0, PT, R4.reuse, 0x20, PT ;  /* 0x000000200400780c */ /* 0x040fe20003f04270 */
[----:B------:R-:W-:Y:S01]  /*5390*/  @P3 STG.E.U16 desc[UR38][R8.64+0x22], R35 ;  /* 0x0000222308003986 */ /* 0x000fe2000c101526 */
[----:B------:R-:W-:Y:S01]  /*53a0*/  ISETP.GT.AND P3, PT, R4, 0x19, PT ;  /* 0x000000190400780c */ /* 0x000fe20003f64270 */
[----:B------:R-:W-:Y:S01]  /*53b0*/  FMUL R54, R54, R88 ;  /* 0x0000005836367220 */ /* 0x000fe20000400000 */
[----:B------:R-:W-:Y:S01]  /*53c0*/  F2FP.F16.F32.PACK_AB R42, RZ, R42 ;  /* 0x0000002aff2a723e */ /* 0x000fe200000000ff */
[----:B------:R-:W-:Y:S01]  /*53d0*/  @P4 STG.E.U16 desc[UR38][R6.64+0x30], R36 ;  /* 0x0000302406004986 */ /* 0x000fe2000c101526 */
[----:B------:R-:W-:Y:S01]  /*53e0*/  ISETP.GT.AND P2, PT, R3, RZ, P3 ;  /* 0x000000ff0300720c */ /* 0x000fe20001f44270 */
[-C--:B------:R-:W-:Y:S01]  /*53f0*/  FMUL R55, R55, R88.reuse ;  /* 0x0000005837377220 */ /* 0x080fe20000400000 */
[C---:B------:R-:W-:Y:S01]  /*5400*/  ISETP.GT.AND P3, PT, R3.reuse, 0x8, P3 ;  /* 0x000000080300780c */ /* 0x040fe20001f64270 */
[-C--:B------:R-:W-:Y:S01]  /*5410*/  FMUL R56, R56, R88.reuse ;  /* 0x0000005838387220 */ /* 0x080fe20000400000 */
[----:B------:R-:W-:Y:S01]  /*5420*/  ISETP.GT.AND P4, PT, R3, RZ, P0 ;  /* 0x000000ff0300720c */ /* 0x000fe20000784270 */
[-C--:B------:R-:W-:Y:S01]  /*5430*/  FMUL R57, R57, R88.reuse ;  /* 0x0000005839397220 */ /* 0x080fe20000400000 */
[----:B------:R-:W-:Y:S01]  /*5440*/  F2FP.F16.F32.PACK_AB R43, RZ, R43 ;  /* 0x0000002bff2b723e */ /* 0x000fe200000000ff */
[----:B------:R-:W-:Y:S01]  /*5450*/  FMUL R58, R58, R88 ;  /* 0x000000583a3a7220 */ /* 0x000fe20000400000 */
[----:B------:R-:W-:Y:S01]  /*5460*/  F2FP.F16.F32.PACK_AB R44, RZ, R44 ;  /* 0x0000002cff2c723e */ /* 0x000fe200000000ff */
[-C--:B------:R-:W-:Y:S01]  /*5470*/  FMUL R59, R59, R88.reuse ;  /* 0x000000583b3b7220 */ /* 0x080fe20000400000 */
[----:B------:R-:W-:Y:S01]  /*5480*/  F2FP.F16.F32.PACK_AB R45, RZ, R45 ;  /* 0x0000002dff2d723e */ /* 0x000fe200000000ff */
[----:B------:R-:W-:Y:S01]  /*5490*/  FMUL R60, R60, R88 ;  /* 0x000000583c3c7220 */ /* 0x000fe20000400000 */
[----:B------:R-:W-:Y:S01]  /*54a0*/  F2FP.F16.F32.PACK_AB R46, RZ, R46 ;  /* 0x0000002eff2e723e */ /* 0x000fe200000000ff */
[----:B------:R-:W-:Y:S01]  /*54b0*/  @P2 STG.E.U16 desc[UR38][R6.64+0x32], R37 ;  /* 0x0000322506002986 */ /* 0x000fe2000c101526 */
[----:B------:R-:W-:Y:S01]  /*54c0*/  F2FP.F16.F32.PACK_AB R47, RZ, R47 ;  /* 0x0000002fff2f723e */ /* 0x000fe200000000ff */
[----:B------:R-:W-:Y:S01]  /*54d0*/  FMUL R61, R61, R88 ;  /* 0x000000583d3d7220 */ /* 0x000fe20000400000 */
[----:B------:R-:W-:Y:S01]  /*54e0*/  F2FP.F16.F32.PACK_AB R48, RZ, R48 ;  /* 0x00000030ff30723e */ /* 0x000fe200000000ff */
[----:B------:R-:W-:Y:S01]  /*54f0*/  @P1 STG.E.U16 desc[UR38][R8.64+0x30], R38 ;  /* 0x0000302608001986 */ /* 0x000fe2000c101526 */
[----:B------:R-:W-:Y:S01]  /*5500*/  ISETP.GT.AND P1, PT, R3, 0x8, P0 ;  /* 0x000000080300780c */ /* 0x000fe20000724270 */
[-C--:B------:R-:W-:Y:S01]  /*5510*/  FMUL R62, R62, R88.reuse ;  /* 0x000000583e3e7220 */ /* 0x080fe20000400000 */
[C---:B------:R-:W-:Y:S01]  /*5520*/  ISETP.GT.AND P0, PT, R4.reuse, 0x28, PT ;  /* 0x000000280400780c */ /* 0x040fe20003f04270 */
[----:B------:R-:W-:Y:S01]  /*5530*/  @P3 STG.E.U16 desc[UR38][R8.64+0x32], R39 ;  /* 0x0000322708003986 */ /* 0x000fe2000c101526 */
[----:B------:R-:W-:Y:S01]  /*5540*/  ISETP.GT.AND P3, PT, R4, 0x21, PT ;  /* 0x000000210400780c */ /* 0x000fe20003f64270 */
[-C--:B------:R-:W-:Y:S01]  /*5550*/  FMUL R63, R63, R88.reuse ;  /* 0x000000583f3f7220 */ /* 0x080fe20000400000 */
[----:B------:R-:W-:Y:S01]  /*5560*/  F2FP.F16.F32.PACK_AB R49, RZ, R49 ;  /* 0x00000031ff31723e */ /* 0x000fe200000000ff */
[----:B------:R-:W-:Y:S01]  /*5570*/  @P4 STG.E.U16 desc[UR38][R6.64+0x40], R40 ;  /* 0x0000402806004986 */ /* 0x000fe2000c101526 */
[C---:B------:R-:W-:Y:S01]  /*5580*/  ISETP.GT.AND P2, PT, R3.reuse, RZ, P3 ;  /* 0x000000ff0300720c */ /* 0x040fe20001f44270 */
[-C--:B------:R-:W-:Y:S01]  /*5590*/  FMUL R64, R64, R88.reuse ;  /* 0x0000005840407220 */ /* 0x080fe20000400000 */
[----:B------:R-:W-:Y:S01]  /*55a0*/  ISETP.GT.AND P3, PT, R3, 0x8, P3 ;  /* 0x000000080300780c */ /* 0x000fe20001f64270 */
[-C--:B------:R-:W-:Y:S01]  /*55b0*/  FMUL R65, R65, R88.reuse ;  /* 0x0000005841417220 */ /* 0x080fe20000400000 */
        /* <DEDUP_REMOVED lines=62> */
[----:B------:R-:W-:-:S02]  /*59a0*/  F2FP.F16.F32.PACK_AB R68, RZ, R68 ;  /* 0x00000044ff44723e */ /* 0x000fc400000000ff */
[----:B------:R-:W-:Y:S01]  /*59b0*/  F2FP.F16.F32.PACK_AB R69, RZ, R69 ;  /* 0x00000045ff45723e */ /* 0x000fe200000000ff */
[----:B------:R-:W-:Y:S01]  /*59c0*/  @P1 STG.E.U16 desc[UR38][R8.64+0x60], R50 ;  /* 0x0000603208001986 */ /* 0x000fe2000c101526 */
[C---:B------:R-:W-:Y:S02]  /*59d0*/  ISETP.GT.AND P1, PT, R3.reuse, 0x8, P0 ;  /* 0x000000080300780c */ /* 0x040fe40000724270 */
[C---:B------:R-:W-:Y:S01]  /*59e0*/  ISETP.GT.AND P0, PT, R4.reuse, 0x40, PT ;  /* 0x000000400400780c */ /* 0x040fe20003f04270 */
[----:B------:R-:W-:Y:S01]  /*59f0*/  @P3 STG.E.U16 desc[UR38][R8.64+0x62], R51 ;  /* 0x0000623308003986 */ /* 0x000fe2000c101526 */
[----:B------:R-:W-:Y:S02]  /*5a00*/  ISETP.GT.AND P3, PT, R4, 0x39, PT ;  /* 0x000000390400780c */ /* 0x000fe40003f64270 */
[----:B------:R-:W-:Y:S01]  /*5a10*/  F2FP.F16.F32.PACK_AB R70, RZ, R70 ;  /* 0x00000046ff46723e */ /* 0x000fe200000000ff */
[----:B------:R-:W-:Y:S01]  /*5a20*/  @P4 STG.E.U16 desc[UR38][R6.64+0x70], R52 ;  /* 0x0000703406004986 */ /* 0x000fe2000c101526 */
[----:B------:R-:W-:-:S02]  /*5a30*/  ISETP.GT.AND P2, PT, R3, RZ, P3 ;  /* 0x000000ff0300720c */ /* 0x000fc40001f44270 */
[C---:B------:R-:W-:Y:S02]  /*5a40*/  ISETP.GT.AND P3, PT, R3.reuse, 0x8, P3 ;  /* 0x000000080300780c */ /* 0x040fe40001f64270 */
[----:B------:R-:W-:Y:S02]  /*5a50*/  ISETP.GT.AND P4, PT, R3, RZ, P0 ;  /* 0x000000ff0300720c */ /* 0x000fe40000784270 */
[----:B------:R-:W-:Y:S02]  /*5a60*/  F2FP.F16.F32.PACK_AB R71, RZ, R71 ;  /* 0x00000047ff47723e */ /* 0x000fe400000000ff */
[----:B------:R-:W-:Y:S02]  /*5a70*/  F2FP.F16.F32.PACK_AB R72, RZ, R72 ;  /* 0x00000048ff48723e */ /* 0x000fe400000000ff */
[----:B------:R-:W-:Y:S02]  /*5a80*/  F2FP.F16.F32.PACK_AB R73, RZ, R73 ;  /* 0x00000049ff49723e */ /* 0x000fe400000000ff */
        /* <DEDUP_REMOVED lines=33> */
[----:B------:R-:W-:-:S03]  /*5ca0*/  F2FP.F16.F32.PACK_AB R87, RZ, R87 ;  /* 0x00000057ff57723e */ /* 0x000fc600000000ff */
[----:B------:R-:W-:Y:S04]  /*5cb0*/  @P2 STG.E.U16 desc[UR38][R6.64+0x92], R61 ;  /* 0x0000923d06002986 */ /* 0x000fe8000c101526 */
[----:B------:R-:W-:Y:S01]  /*5cc0*/  @P1 STG.E.U16 desc[UR38][R8.64+0x90], R62 ;  /* 0x0000903e08001986 */ /* 0x000fe2000c101526 */
[----:B------:R-:W-:Y:S02]  /*5cd0*/  ISETP.GT.AND P1, PT, R3, 0x8, P0 ;  /* 0x000000080300780c */ /* 0x000fe40000724270 */
[C---:B------:R-:W-:Y:S01]  /*5ce0*/  ISETP.GT.AND P0, PT, R4.reuse, 0x58, PT ;  /* 0x000000580400780c */ /* 0x040fe20003f04270 */
[----:B------:R-:W-:Y:S01]  /*5cf0*/  @P3 STG.E.U16 desc[UR38][R8.64+0x92], R63 ;  /* 0x0000923f08003986 */ /* 0x000fe2000c101526 */
[----:B------:R-:W-:-:S03]  /*5d00*/  ISETP.GT.AND P3, PT, R4, 0x51, PT ;  /* 0x000000510400780c */ /* 0x000fc60003f64270 */
[----:B------:R-:W-:Y:S01]  /*5d10*/  @P4 STG.E.U16 desc[UR38][R6.64+0xa0], R64 ;  /* 0x0000a04006004986 */ /* 0x000fe2000c101526 */
[C---:B------:R-:W-:Y:S02]  /*5d20*/  ISETP.GT.AND P2, PT, R3.reuse, RZ, P3 ;  /* 0x000000ff0300720c */ /* 0x040fe40001f44270 */
[C---:B------:R-:W-:Y:S02]  /*5d30*/  ISETP.GT.AND P3, PT, R3.reuse, 0x8, P3 ;  /* 0x000000080300780c */ /* 0x040fe40001f64270 */
[----:B------:R-:W-:-:S09]  /*5d40*/  ISETP.GT.AND P4, PT, R3, RZ, P0 ;  /* 0x000000ff0300720c */ /* 0x000fd20000784270 */
        /* <DEDUP_REMOVED lines=9> */
[C---:B------:R-:W-:Y:S02]  /*5de0*/  ISETP.GT.AND P3, PT, R3.reuse, RZ, P0 ;  /* 0x000000ff0300720c */ /* 0x040fe40000764270 */
[----:B------:R-:W-:-:S07]  /*5df0*/  ISETP.GT.AND P0, PT, R3, 0x8, P0 ;  /* 0x000000080300780c */ /* 0x000fce0000704270 */
[----:B------:R-:W-:Y:S04]  /*5e00*/  @P2 STG.E.U16 desc[UR38][R6.64+0xb2], R69 ;  /* 0x0000b24506002986 */ /* 0x000fe8000c101526 */
[----:B------:R-:W-:Y:S01]  /*5e10*/  @P1 STG.E.U16 desc[UR38][R8.64+0xb0], R70 ;  /* 0x0000b04608001986 */ /* 0x000fe2000c101526 */
[----:B------:R-:W-:-:S03]  /*5e20*/  ISETP.GT.AND P1, PT, R4, 0x68, PT ;  /* 0x000000680400780c */ /* 0x000fc60003f24270 */
        /* <DEDUP_REMOVED lines=11> */
[C---:B------:R-:W-:Y:S02]  /*5ee0*/  ISETP.GT.AND P2, PT, R3.reuse, RZ, P0 ;  /* 0x000000ff0300720c */ /* 0x040fe40000744270 */
[----:B------:R-:W-:Y:S01]  /*5ef0*/  ISETP.GT.AND P0, PT, R3, 0x8, P0 ;  /* 0x000000080300780c */ /* 0x000fe20000704270 */
[----:B------:R-:W-:Y:S01]  /*5f00*/  @P3 STG.E.U16 desc[UR38][R6.64+0xd0], R76 ;  /* 0x0000d04c06003986 */ /* 0x000fe2000c101526 */
[----:B------:R-:W-:-:S04]  /*5f10*/  ISETP.GT.AND P3, PT, R4, 0x70, PT ;  /* 0x000000700400780c */ /* 0x000fc80003f64270 */
[C---:B------:R-:W-:Y:S02]  /*5f20*/  ISETP.GT.AND P4, PT, R3.reuse, RZ, P3 ;  /* 0x000000ff0300720c */ /* 0x040fe40001f84270 */
[----:B------:R-:W-:-:S03]  /*5f30*/  ISETP.GT.AND P3, PT, R3, 0x8, P3 ;  /* 0x000000080300780c */ /* 0x000fc60001f64270 */
[----:B------:R-:W-:Y:S01]  /*5f40*/  @P2 STG.E.U16 desc[UR38][R6.64+0xd2], R77 ;  /* 0x0000d24d06002986 */ /* 0x000fe2000c101526 */
[----:B------:R-:W-:-:S03]  /*5f50*/  ISETP.GT.AND P2, PT, R4, 0x79, PT ;  /* 0x000000790400780c */ /* 0x000fc60003f44270 */
[----:B------:R-:W-:Y:S01]  /*5f60*/  @P1 STG.E.U16 desc[UR38][R8.64+0xd0], R78 ;  /* 0x0000d04e08001986 */ /* 0x000fe2000c101526 */
[----:B------:R-:W-:-:S03]  /*5f70*/  ISETP.GT.AND P1, PT, R4, 0x78, PT ;  /* 0x000000780400780c */ /* 0x000fc60003f24270 */
[----:B------:R-:W-:Y:S01]  /*5f80*/  @P0 STG.E.U16 desc[UR38][R8.64+0xd2], R79 ;  /* 0x0000d24f08000986 */ /* 0x000fe2000c101526 */
[----:B------:R-:W-:-:S03]  /*5f90*/  ISETP.GT.AND P0, PT, R4, 0x71, PT ;  /* 0x000000710400780c */ /* 0x000fc60003f04270 */
[----:B------:R-:W-:Y:S01]  /*5fa0*/  @P4 STG.E.U16 desc[UR38][R6.64+0xe0], R80 ;  /* 0x0000e05006004986 */ /* 0x000fe2000c101526 */
[C---:B------:R-:W-:Y:S02]  /*5fb0*/  ISETP.GT.AND P4, PT, R3.reuse, RZ, P0 ;  /* 0x000000ff0300720c */ /* 0x040fe40000784270 */
[----:B------:R-:W-:-:S11]  /*5fc0*/  ISETP.GT.AND P0, PT, R3, 0x8, P0 ;  /* 0x000000080300780c */ /* 0x000fd60000704270 */
[----:B------:R-:W-:Y:S02]  /*5fd0*/  @P4 IMAD.MOV.U32 R4, RZ, RZ, R6 ;  /* 0x000000ffff044224 */ /* 0x000fe400078e0006 */
[----:B------:R-:W-:-:S05]  /*5fe0*/  @P4 IMAD.MOV.U32 R5, RZ, RZ, R7 ;  /* 0x000000ffff054224 */ /* 0x000fca00078e0007 */
[----:B------:R0:W-:Y:S01]  /*5ff0*/  @P4 STG.E.U16 desc[UR38][R4.64+0xe2], R81 ;  /* 0x0000e25104004986 */ /* 0x0001e2000c101526 */
[C---:B------:R-:W-:Y:S02]  /*6000*/  ISETP.GT.AND P4, PT, R3.reuse, RZ, P2 ;  /* 0x000000ff0300720c */ /* 0x040fe40001784270 */
[----:B------:R-:W-:Y:S01]  /*6010*/  ISETP.GT.AND P2, PT, R3, 0x8, P2 ;  /* 0x000000080300780c */ /* 0x000fe20001744270 */
[----:B0-----:R-:W-:Y:S02]  /*6020*/  @P3 IMAD.MOV.U32 R4, RZ, RZ, R8 ;  /* 0x000000ffff043224 */ /* 0x001fe400078e0008 */
[----:B------:R-:W-:-:S05]  /*6030*/  @P3 IMAD.MOV.U32 R5, RZ, RZ, R9 ;  /* 0x000000ffff053224 */ /* 0x000fca00078e0009 */
[----:B------:R0:W-:Y:S01]  /*6040*/  @P3 STG.E.U16 desc[UR38][R4.64+0xe0], R82 ;  /* 0x0000e05204003986 */ /* 0x0001e2000c101526 */
[C---:B------:R-:W-:Y:S02]  /*6050*/  ISETP.GT.AND P3, PT, R3.reuse, RZ, P1 ;  /* 0x000000ff0300720c */ /* 0x040fe40000f64270 */
[----:B------:R-:W-:Y:S01]  /*6060*/  ISETP.GT.AND P1, PT, R3, 0x8, P1 ;  /* 0x000000080300780c */ /* 0x000fe20000f24270 */
[----:B0-----:R-:W-:Y:S02]  /*6070*/  @P0 IMAD.MOV.U32 R4, RZ, RZ, R8 ;  /* 0x000000ffff040224 */ /* 0x001fe400078e0008 */
[----:B------:R-:W-:-:S05]  /*6080*/  @P0 IMAD.MOV.U32 R5, RZ, RZ, R9 ;  /* 0x000000ffff050224 */ /* 0x000fca00078e0009 */
[----:B------:R0:W-:Y:S03]  /*6090*/  @P0 STG.E.U16 desc[UR38][R4.64+0xe2], R83 ;  /* 0x0000e25304000986 */ /* 0x0001e6000c101526 */
[----:B0-----:R-:W-:Y:S02]  /*60a0*/  @P3 IMAD.MOV.U32 R4, RZ, RZ, R6 ;  /* 0x000000ffff043224 */ /* 0x001fe400078e0006 */
[----:B------:R-:W-:-:S05]  /*60b0*/  @P3 IMAD.MOV.U32 R5, RZ, RZ, R7 ;  /* 0x000000ffff053224 */ /* 0x000fca00078e0007 */
[----:B------:R0:W-:Y:S04]  /*60c0*/  @P3 STG.E.U16 desc[UR38][R4.64+0xf0], R84 ;  /* 0x0000f05404003986 */ /* 0x0001e8000c101526 */
[----:B------:R4:W-:Y:S01]  /*60d0*/  @P4 STG.E.U16 desc[UR38][R6.64+0xf2], R85 ;  /* 0x0000f25506004986 */ /* 0x0009e2000c101526 */
[----:B0-----:R-:W-:Y:S02]  /*60e0*/  @P1 IMAD.MOV.U32 R4, RZ, RZ, R8 ;  /* 0x000000ffff041224 */ /* 0x001fe400078e0008 */
[----:B------:R-:W-:-:S05]  /*60f0*/  @P1 IMAD.MOV.U32 R5, RZ, RZ, R9 ;  /* 0x000000ffff051224 */ /* 0x000fca00078e0009 */
[----:B------:R4:W-:Y:S04]  /*6100*/  @P1 STG.E.U16 desc[UR38][R4.64+0xf0], R86 ;  /* 0x0000f05604001986 */ /* 0x0009e8000c101526 */
[----:B------:R4:W-:Y:S02]  /*6110*/  @P2 STG.E.U16 desc[UR38][R8.64+0xf2], R87 ;  /* 0x0000f25708002986 */ /* 0x0009e4000c101526 */
.L_x_158:
[----:B------:R-:W-:Y:S05]  /*6120*/  BSYNC B0 ;  /* 0x0000000000007941 */ /* 0x000fea0003800000 */
.L_x_32:
[----:B------:R-:W-:Y:S01]  /*6130*/  IADD3 R16, P0, R16, UR36, RZ ;  /* 0x0000002410107c10 */ /* 0x000fe2000ff1e0ff */
[----:B------:R-:W-:Y:S01]  /*6140*/  ULDC.64 UR4, c[0x0][0x650] ;  /* 0x0001940000047ab9 */ /* 0x000fe20000000a00 */
[----:B------:R-:W-:Y:S01]  /*6150*/  PRMT R3, RZ, 0x7610, R3 ;  /* 0x00007610ff037816 */ /* 0x000fe20000000003 */
[----:B------:R-:W-:Y:S01]  /*6160*/  IMAD.MOV.U32 R100, RZ, RZ, -0x1 ;  /* 0xffffffffff647424 */ /* 0x000fe200078e00ff */
[----:B------:R-:W-:Y:S01]  /*6170*/  IADD3.X R17, R17, UR42, RZ, P0, !PT ;  /* 0x0000002a11117c10 */ /* 0x000fe200087fe4ff */
[----:B------:R-:W-:Y:S01]  /*6180*/  IMAD.MOV.U32 R99, RZ, RZ, -0x1 ;  /* 0xffffffffff637424 */ /* 0x000fe200078e00ff */
[----:B------:R-:W-:-:S04]  /*6190*/  ISETP.GE.U32.AND P0, PT, R16, UR4, PT ;  /* 0x0000000410007c0c */ /* 0x000fc8000bf06070 */
[----:B------:R-:W-:-:S13]  /*61a0*/  ISETP.GE.U32.AND.EX P0, PT, R17, UR5, PT, P0 ;  /* 0x0000000511007c0c */ /* 0x000fda000bf06100 */
[----:B------:R-:W-:Y:S05]  /*61b0*/  @P0 BRA `(.L_x_159) ;  /* 0x00000004004c0947 */ /* 0x000fea0003800000 */
[----:B------:R-:W0:Y:S01]  /*61c0*/  LDC.64 R10, c[0x0][0x628] ;  /* 0x00018a00ff0a7b82 */ /* 0x000e220000000a00 */
[----:B---3--:R-:W3:Y:S01]  /*61d0*/  S2R R12, SR_CTAID.X ;  /* 0x00000000000c7919 */ /* 0x008ee20000002500 */
[----:B-12-4-:R-:W-:Y:S02]  /*61e0*/  IMAD.MOV.U32 R8, RZ, RZ, R16 ;  /* 0x000000ffff087224 */ /* 0x016fe400078e0010 */
[----:B------:R-:W-:Y:S01]  /*61f0*/  IMAD.MOV.U32 R9, RZ, RZ, R17 ;  /* 0x000000ffff097224 */ /* 0x000fe200078e0011 */
[----:B------:R-:W1:Y:S03]  /*6200*/  S2R R20, SR_CTAID.Y ;  /* 0x0000000000147919 */ /* 0x000e660000002600 */
[----:B------:R-:W2:Y:S08]  /*6210*/  LDC R0, c[0x0][0x630] ;  /* 0x00018c00ff007b82 */ /* 0x000eb00000000800 */
[----:B------:R-:W4:Y:S01]  /*6220*/  LDC.64 R14, c[0x0][0x620] ;  /* 0x00018800ff0e7b82 */ /* 0x000f220000000a00 */
[----:B0-----:R-:W-:-:S04]  /*6230*/  ISETP.NE.U32.AND P0, PT, R10, RZ, PT ;  /* 0x000000ff0a00720c */ /* 0x001fc80003f05070 */
[----:B------:R-:W-:-:S13]  /*6240*/  ISETP.NE.AND.EX P0, PT, R11, RZ, PT, P0 ;  /* 0x000000ff0b00720c */ /* 0x000fda0003f05300 */
[----:B-1234-:R-:W-:Y:S05]  /*6250*/  @!P0 BRA `(.L_x_160) ;  /* 0x0000000000288947 */ /* 0x01efea0003800000 */
        /* <DEDUP_REMOVED lines=10> */
.L_x_160:
[-CC-:B------:R-:W-:Y:S01]  /*6300*/  SHF.R.U64 R99, R8, R0.reuse, R9.reuse ;  /* 0x0000000008637219 */ /* 0x180fe20000001209 */
[----:B------:R-:W0:Y:S01]  /*6310*/  LDC.64 R26, c[0x0][0x640] ;  /* 0x00019000ff1a7b82 */ /* 0x000e220000000a00 */
[----:B------:R-:W-:Y:S01]  /*6320*/  SHF.R.U32.HI R0, RZ, R0, R9 ;  /* 0x00000000ff007219 */ /* 0x000fe20000011609 */
[----:B------:R-:W-:Y:S01]  /*6330*/  ULDC UR4, c[0x0][0x150] ;  /* 0x0000540000047ab9 */ /* 0x000fe20000000800 */
[----:B------:R-:W-:Y:S02]  /*6340*/  IADD3 R3, P0, RZ, -R99, RZ ;  /* 0x80000063ff037210 */ /* 0x000fe40007f1e0ff */
[----:B------:R-:W-:-:S03]  /*6350*/  I2FP.F32.U32 R7, R12 ;  /* 0x0000000c00077245 */ /* 0x000fc60000201000 */
[----:B------:R-:W1:Y:S01]  /*6360*/  LDC R6, c[0x0][0x618] ;  /* 0x00018600ff067b82 */ /* 0x000e620000000800 */
[----:B------:R-:W-:Y:S02]  /*6370*/  IMAD.X R5, RZ, RZ, ~R0, P0 ;  /* 0x000000ffff057224 */ /* 0x000fe400000e0e00 */
[----:B------:R-:W-:Y:S01]  /*6380*/  FMUL R7, R7, UR4 ;  /* 0x0000000407077c20 */ /* 0x000fe20008400000 */
[----:B------:R-:W-:Y:S01]  /*6390*/  ULDC UR4, c[0x0][0x154] ;  /* 0x0000550000047ab9 */ /* 0x000fe20000000800 */
[-C--:B------:R-:W-:Y:S02]  /*63a0*/  IMAD R0, R5, R14.reuse, RZ ;  /* 0x0000000e05007224 */ /* 0x080fe400078e02ff */
[C---:B------:R-:W-:Y:S01]  /*63b0*/  IMAD.WIDE.U32 R4, R3.reuse, R14, R16 ;  /* 0x0000000e03047225 */ /* 0x040fe200078e0010 */
[----:B------:R-:W2:Y:S01]  /*63c0*/  LDC R11, c[0x0][0x608] ;  /* 0x00018200ff0b7b82 */ /* 0x000ea20000000800 */
[----:B------:R-:W3:Y:S02]  /*63d0*/  F2I.U32.TRUNC.NTZ R7, R7 ;  /* 0x0000000700077305 */ /* 0x000ee4000020f000 */
[----:B------:R-:W-:-:S04]  /*63e0*/  IMAD R3, R3, R15, R0 ;  /* 0x0000000f03037224 */ /* 0x000fc800078e0200 */
[----:B------:R-:W-:Y:S01]  /*63f0*/  IMAD.IADD R3, R5, 0x1, R3 ;  /* 0x0000000105037824 */ /* 0x000fe200078e0203 */
[----:B------:R-:W4:Y:S01]  /*6400*/  LDC R8, c[0x0][0x658] ;  /* 0x00019600ff087b82 */ /* 0x000f220000000800 */
[----:B------:R-:W-:Y:S02]  /*6410*/  I2FP.F32.U32 R5, R20 ;  /* 0x0000001400057245 */ /* 0x000fe40000201000 */
[----:B0-----:R-:W-:-:S04]  /*6420*/  ISETP.NE.U32.AND P0, PT, R26, RZ, PT ;  /* 0x000000ff1a00720c */ /* 0x001fc80003f05070 */
[----:B------:R-:W-:Y:S01]  /*6430*/  ISETP.NE.AND.EX P0, PT, R27, RZ, PT, P0 ;  /* 0x000000ff1b00720c */ /* 0x000fe20003f05300 */
[----:B------:R-:W0:Y:S01]  /*6440*/  LDC R9, c[0x0][0x144] ;  /* 0x00005100ff097b82 */ /* 0x000e220000000800 */
[-C--:B-1----:R-:W-:Y:S01]  /*6450*/  SHF.R.U64 R13, R4, R6.reuse, R3 ;  /* 0x00000006040d7219 */ /* 0x082fe20000001203 */
[----:B---3--:R-:W-:Y:S01]  /*6460*/  IMAD.MOV R7, RZ, RZ, -R7 ;  /* 0x000000ffff077224 */ /* 0x008fe200078e0a07 */
[----:B------:R-:W-:Y:S01]  /*6470*/  SHF.R.U32.HI R0, RZ, R6, R3 ;  /* 0x00000006ff007219 */ /* 0x000fe20000011603 */
[----:B------:R-:W-:-:S04]  /*6480*/  FMUL R6, R5, UR4 ;  /* 0x0000000405067c20 */ /* 0x000fc80008400000 */
[----:B------:R-:W1:Y:S01]  /*6490*/  LDC R21, c[0x0][0x148] ;  /* 0x00005200ff157b82 */ /* 0x000e620000000800 */
[----:B------:R3:W0:Y:S01]  /*64a0*/  F2I.U32.TRUNC.NTZ R14, R6 ;  /* 0x00000006000e7305 */ /* 0x000622000020f000 */
[-CC-:B--2---:R-:W-:Y:S02]  /*64b0*/  SHF.R.U64 R10, R13, R11.reuse, R0.reuse ;  /* 0x0000000b0d0a7219 */ /* 0x184fe40000001200 */
[----:B------:R-:W-:-:S04]  /*64c0*/  SHF.R.U32.HI R3, RZ, R11, R0 ;  /* 0x0000000bff037219 */ /* 0x000fc80000011600 */
[----:B-----5:R-:W2:Y:S01]  /*64d0*/  LDC R24, c[0x0][0x648] ;  /* 0x00019200ff187b82 */ /* 0x020ea20000000800 */
[-CC-:B----4-:R-:W-:Y:S02]  /*64e0*/  SHF.R.U64 R15, R10, R8.reuse, R3.reuse ;  /* 0x000000080a0f7219 */ /* 0x190fe40000001203 */
[----:B------:R-:W-:-:S03]  /*64f0*/  SHF.R.U32.HI R5, RZ, R8, R3 ;  /* 0x00000008ff057219 */ /* 0x000fc60000011603 */
[----:B------:R-:W-:Y:S02]  /*6500*/  IMAD.MOV.U32 R4, RZ, RZ, R15 ;  /* 0x000000ffff047224 */ /* 0x000fe400078e000f */
[----:B------:R-:W4:Y:S01]  /*6510*/  LDC R28, c[0x0][0x638] ;  /* 0x00018e00ff1c7b82 */ /* 0x000f220000000800 */
[----:B0-----:R-:W-:-:S07]  /*6520*/  IMAD R25, R9, R7, R12 ;  /* 0x0000000709197224 */ /* 0x001fce00078e020c */
[----:B------:R-:W0:Y:S08]  /*6530*/  LDC R29, c[0x0][0x610] ;  /* 0x00018400ff1d7b82 */ /* 0x000e300000000800 */
[----:B------:R-:W0:Y:S01]  /*6540*/  LDC R30, c[0x0][0x600] ;  /* 0x00018000ff1e7b82 */ /* 0x000e220000000800 */
[----:B-1-3--:R-:W-:Y:S05]  /*6550*/  @!P0 BRA `(.L_x_161) ;  /* 0x0000000000288947 */ /* 0x00afea0003800000 */
[----:B------:R-:W1:Y:S02]  /*6560*/  LDC R0, c[0x0][0x64c] ;  /* 0x00019300ff007b82 */ /* 0x000e640000000800 */
[----:B-1----:R-:W-:-:S05]  /*6570*/  IADD3 R3, P0, R15, R0, RZ ;  /* 0x000000000f037210 */ /* 0x002fca0007f1e0ff */
        /* <DEDUP_REMOVED lines=8> */
.L_x_161:
[----:B------:R-:W-:Y:S01]  /*6600*/  ISETP.NE.AND P0, PT, R2, 0x1, PT ;  /* 0x000000010200780c */ /* 0x000fe20003f05270 */
[----:B------:R-:W-:Y:S01]  /*6610*/  IMAD.MOV R14, RZ, RZ, -R14 ;  /* 0x000000ffff0e7224 */ /* 0x000fe200078e0a0e */
[----:B--2---:R-:W-:Y:S02]  /*6620*/  SHF.R.U64 R0, R4, R24, R5 ;  /* 0x0000001804007219 */ /* 0x004fe40000001205 */
[----:B------:R-:W-:Y:S02]  /*6630*/  LOP3.LUT R3, R10, R97, RZ, 0xc0, !PT ;  /* 0x000000610a037212 */ /* 0x000fe400078ec0ff */
[----:B------:R-:W-:Y:S01]  /*6640*/  LOP3.LUT R6, R13, R96, RZ, 0xc0, !PT ;  /* 0x000000600d067212 */ /* 0x000fe200078ec0ff */
[----:B------:R-:W-:Y:S02]  /*6650*/  IMAD.MOV R4, RZ, RZ, -R0 ;  /* 0x000000ffff047224 */ /* 0x000fe400078e0a00 */
[----:B------:R-:W-:Y:S02]  /*6660*/  IMAD R0, R92, R0, R3 ;  /* 0x000000005c007224 */ /* 0x000fe400078e0203 */
[----:B----4-:R-:W-:-:S02]  /*6670*/  IMAD R3, R4, R28, R15 ;  /* 0x0000001c04037224 */ /* 0x010fc400078e020f */
[----:B------:R-:W-:Y:S02]  /*6680*/  @P0 IMAD R25, R21, R14, R20 ;  /* 0x0000000e15190224 */ /* 0x000fe400078e0214 */
[----:B0-----:R-:W-:Y:S02]  /*6690*/  IMAD R5, R3, R30, R6 ;  /* 0x0000001e03057224 */ /* 0x001fe400078e0206 */
[----:B------:R-:W-:Y:S02]  /*66a0*/  IMAD R0, R0, R29, R25 ;  /* 0x0000001d00007224 */ /* 0x000fe400078e0219 */
[----:B------:R-:W-:-:S03]  /*66b0*/  IMAD.MOV.U32 R4, RZ, RZ, 0x1 ;  /* 0x00000001ff047424 */ /* 0x000fc600078e00ff */
[----:B------:R-:W-:Y:S02]  /*66c0*/  SEL R100, R5, R0, !P0 ;  /* 0x0000000005647207 */ /* 0x000fe40004000000 */
[----:B------:R-:W-:Y:S02]  /*66d0*/  PRMT R3, R4, 0x7610, R3 ;  /* 0x0000761004037816 */ /* 0x000fe40000000003 */
[----:B------:R-:W-:-:S07]  /*66e0*/  SEL R0, R0, R5, !P0 ;  /* 0x0000000500007207 */ /* 0x000fce0004000000 */
.L_x_159:
[----:B------:R-:W-:Y:S01]  /*66f0*/  LOP3.LUT P0, RZ, R3, 0xff, RZ, 0xc0, !PT ;  /* 0x000000ff03ff7812 */ /* 0x000fe2000780c0ff */
[----:B------:R-:W-:Y:S01]  /*6700*/  UIMAD.WIDE.U32 UR4, UR41, -0x55555555, URZ ;  /* 0xaaaaaaab290478a5 */ /* 0x000fe2000f8e003f */
[----:B------:R-:W-:-:S03]  /*6710*/  IMAD.MOV.U32 R101, RZ, RZ, R0 ;  /* 0x000000ffff657224 */ /* 0x000fc600078e0000 */
[----:B------:R-:W-:-:S04]  /*6720*/  USHF.R.U32.HI UR4, URZ, 0x1, UR5 ;  /* 0x000000013f047899 */ /* 0x000fc80008011605 */
[----:B------:R-:W-:-:S04]  /*6730*/  UIMAD UR41, UR4, -0x3, UR41 ;  /* 0xfffffffd042978a4 */ /* 0x000fc8000f8e0229 */
[----:B------:R-:W-:Y:S08]  /*6740*/  @P0 BRA `(.L_x_162) ;  /* 0xffffffac00280947 */ /* 0x000ff0000383ffff */
[----:B------:R-:W-:Y:S05]  /*6750*/  EXIT ;  /* 0x000000000000794d */ /* 0x000fea0003800000 */
.L_x_7:
        /* <DEDUP_REMOVED lines=26> */
.L_x_164:
[----:B------:R-:W0:Y:S01]  /*6900*/  LDC.64 R28, c[0x0][0x640] ;  /* 0x00019000ff1c7b82 */ /* 0x000e220000000a00 */
[-CC-:B------:R-:W-:Y:S01]  /*6910*/  SHF.R.U64 R22, R12, R20.reuse, R13.reuse ;  /* 0x000000140c167219 */ /* 0x180fe2000000120d */
[----:B------:R-:W-:Y:S01]  /*6920*/  IMAD.MOV.U32 R26, RZ, RZ, 0x1 ;  /* 0x00000001ff1a7424 */ /* 0x000fe200078e00ff */
[----:B------:R-:W-:Y:S02]  /*6930*/  SHF.R.U32.HI R8, RZ, R20, R13 ;  /* 0x00000014ff087219 */ /* 0x000fe4000001160d */
[----:B------:R-:W-:-:S03]  /*6940*/  IADD3 R11, P0, RZ, -R22, RZ ;  /* 0x80000016ff0b7210 */ /* 0x000fc60007f1e0ff */
[----:B------:R-:W1:Y:S02]  /*6950*/  LDC R12, c[0x0][0x618] ;  /* 0x00018600ff0c7b82 */ /* 0x000e640000000800 */
[----:B------:R-:W-:-:S04]  /*6960*/  IMAD.X R9, RZ, RZ, ~R8, P0 ;  /* 0x000000ffff097224 */ /* 0x000fc800000e0e08 */
[-C--:B------:R-:W-:Y:S02]  /*6970*/  IMAD R10, R9, R24.reuse, RZ ;  /* 0x00000018090a7224 */ /* 0x080fe400078e02ff */
[----:B------:R-:W2:Y:S01]  /*6980*/  LDC R20, c[0x0][0x608] ;  /* 0x00018200ff147b82 */ /* 0x000ea20000000800 */
[----:B------:R-:W-:-:S04]  /*6990*/  IMAD.WIDE.U32 R8, R11, R24, R16 ;  /* 0x000000180b087225 */ /* 0x000fc800078e0010 */
[----:B------:R-:W-:Y:S02]  /*69a0*/  IMAD R11, R11, R25, R10 ;  /* 0x000000190b0b7224 */ /* 0x000fe400078e020a */
[----:B------:R-:W-:Y:S01]  /*69b0*/  IMAD.MOV.U32 R10, RZ, RZ, -0x1 ;  /* 0xffffffffff0a7424 */ /* 0x000fe200078e00ff */
        /* <DEDUP_REMOVED lines=28> */
.L_x_165:
[----:B------:R-:W-:Y:S01]  /*6b80*/  ISETP.NE.AND P0, PT, R2, 0x1, PT ;  /* 0x000000010200780c */ /* 0x000fe20003f05270 */
[----:B------:R-:W-:Y:S01]  /*6b90*/  IMAD.MOV.U32 R12, RZ, RZ, R22 ;  /* 0x000000ffff0c7224 */ /* 0x000fe200078e0016 */
[----:B-1----:R-:W-:Y:S02]  /*6ba0*/  SHF.R.U64 R8, R8, R24, R9 ;  /* 0x0000001808087219 */ /* 0x002fe40000001209 */
[----:B------:R-:W-:Y:S01]  /*6bb0*/  LOP3.LUT R5, R19, R30, RZ, 0xc0, !PT ;  /* 0x0000001e13057212 */ /* 0x000fe200078ec0ff */
[----:B0-----:R-:W-:Y:S01]  /*6bc0*/  VIADD R19, R23, 0xffffffff ;  /* 0xffffffff17137836 */ /* 0x001fe20000000000 */
[----:B------:R-:W-:Y:S01]  /*6bd0*/  SHF.L.U32 R26, R26, R27, RZ ;  /* 0x0000001b1a1a7219 */ /* 0x000fe200000006ff */
[----:B------:R-:W-:-:S03]  /*6be0*/  IMAD.MOV R9, RZ, RZ, -R8 ;  /* 0x000000ffff097224 */ /* 0x000fc600078e0a08 */
[----:B------:R-:W-:Y:S01]  /*6bf0*/  LOP3.LUT R19, R14, R19, RZ, 0xc0, !PT ;  /* 0x000000130e137212 */ /* 0x000fe200078ec0ff */
[----:B------:R-:W-:Y:S02]  /*6c00*/  IMAD R5, R26, R8, R5 ;  /* 0x000000081a057224 */ /* 0x000fe400078e0205 */
[----:B------:R-:W-:Y:S02]  /*6c10*/  @P0 IMAD R6, R7, R21, R4 ;  /* 0x0000001507060224 */ /* 0x000fe400078e0204 */
[----:B--2---:R-:W-:Y:S02]  /*6c20*/  IMAD R4, R9, R25, R20 ;  /* 0x0000001909047224 */ /* 0x004fe400078e0214 */
[----:B---3--:R-:W-:Y:S02]  /*6c30*/  IMAD R6, R5, R31, R6 ;  /* 0x0000001f05067224 */ /* 0x008fe400078e0206 */
[----:B------:R-:W-:Y:S02]  /*6c40*/  IMAD R19, R4, R23, R19 ;  /* 0x0000001704137224 */ /* 0x000fe400078e0213 */
[----:B------:R-:W-:-:S03]  /*6c50*/  IMAD.MOV.U32 R8, RZ, RZ, 0x1 ;  /* 0x00000001ff087424 */ /* 0x000fc600078e00ff */
[----:B------:R-:W-:Y:S02]  /*6c60*/  SEL R20, R19, R6, !P0 ;  /* 0x0000000613147207 */ /* 0x000fe40004000000 */
[----:B------:R-:W-:-:S07]  /*6c70*/  SEL R19, R6, R19, !P0 ;  /* 0x0000001306137207 */ /* 0x000fce0004000000 */
.L_x_163:
[----:B------:R-:W-:-:S08]  /*6c80*/  NOP ;  /* 0x0000000000007918 */ /* 0x000fd00000000000 */
[----:B------:R-:W0:-:S00]  /*6c90*/  USETMAXREG.DEALLOC.CTAPOOL 0x28 ;  /* 0x00000028000079c8 */ /* 0x000e0000080e0500 */
[----:B0-----:R-:W-:-:S13]  /*6ca0*/  ISETP.NE.AND P0, PT, R3, RZ, PT ;  /* 0x000000ff0300720c */ /* 0x001fda0003f05270 */
[----:B------:R-:W-:Y:S05]  /*6cb0*/  @P0 EXIT ;  /* 0x000000000000094d */ /* 0x000fea0003800000 */
[----:B------:R-:W-:Y:S01]  /*6cc0*/  LOP3.LUT P0, RZ, R8, 0xff, RZ, 0xc0, !PT ;  /* 0x000000ff08ff7812 */ /* 0x000fe2000780c0ff */
[----:B------:R-:W-:Y:S02]  /*6cd0*/  IMAD.MOV.U32 R3, RZ, RZ, 0x1 ;  /* 0x00000001ff037424 */ /* 0x000fe400078e00ff */
[----:B------:R-:W-:-:S10]  /*6ce0*/  IMAD.MOV.U32 R13, RZ, RZ, RZ ;  /* 0x000000ffff0d7224 */ /* 0x000fd400078e00ff */
[----:B------:R-:W-:Y:S05]  /*6cf0*/  @!P0 BRA `(.L_x_166) ;  /* 0x0000000c00448947 */ /* 0x000fea0003800000 */
[----:B------:R-:W0:Y:S01]  /*6d00*/  LDC R3, c[0x0][0x28c] ;  /* 0x0000a300ff037b82 */ /* 0x000e220000000800 */
[----:B------:R-:W-:Y:S01]  /*6d10*/  ULDC UR6, c[0x0][0x658] ;  /* 0x0001960000067ab9 */ /* 0x000fe20000000800 */
[----:B------:R-:W-:Y:S01]  /*6d20*/  UMOV UR7, 0xffffffff ;  /* 0xffffffff00077882 */ /* 0x000fe20000000000 */
[----:B------:R-:W-:Y:S01]  /*6d30*/  BSSY B0, `(.L_x_166) ;  /* 0x00000cd000007945 */ /* 0x000fe20003800000 */
[----:B------:R-:W-:Y:S01]  /*6d40*/  USHF.L.U32 UR7, UR7, UR6, URZ ;  /* 0x0000000607077299 */ /* 0x000fe2000800063f */
[----:B------:R-:W-:Y:S01]  /*6d50*/  IMAD.MOV.U32 R11, RZ, RZ, 0x1 ;  /* 0x00000001ff0b7424 */ /* 0x000fe200078e00ff */
[----:B------:R-:W-:Y:S01]  /*6d60*/  LOP3.LUT R10, R18, 0x2, RZ, 0xfc, !PT ;  /* 0x00000002120a7812 */ /* 0x000fe200078efcff */
[----:B------:R-:W-:Y:S01]  /*6d70*/  IMAD.MOV.U32 R13, RZ, RZ, RZ ;  /* 0x000000ffff0d7224 */ /* 0x000fe200078e00ff */
[----:B------:R-:W1:Y:S01]  /*6d80*/  S2UR UR4, SR_CgaCtaId ;  /* 0x00000000000479c3 */ /* 0x000e620000008800 */
[----:B------:R-:W-:Y:S01]  /*6d90*/  ULDC UR5, c[0x0][0x600] ;  /* 0x0001800000057ab9 */ /* 0x000fe20000000800 */
[----:B------:R-:W-:Y:S01]  /*6da0*/  UMOV UR8, 0x1 ;  /* 0x0000000100087882 */ /* 0x000fe20000000000 */
[----:B------:R-:W-:-:S02]  /*6db0*/  UIADD3 UR5, UR5, -0x1, URZ ;  /* 0xffffffff05057890 */ /* 0x000fc4000fffe03f */
[----:B------:R-:W-:Y:S02]  /*6dc0*/  USHF.L.U32 UR21, UR8, UR6, URZ ;  /* 0x0000000608157299 */ /* 0x000fe4000800063f */
[----:B------:R-:W-:Y:S01]  /*6dd0*/  ULOP3.LUT UR13, URZ, UR7, URZ, 0x33, !UPT ;  /* 0x000000073f0d7292 */ /* 0x000fe2000f8e333f */
[----:B------:R-:W-:Y:S01]  /*6de0*/  ULDC.64 UR30, c[0x0][0x198] ;  /* 0x00006600001e7ab9 */ /* 0x000fe20000000a00 */
[----:B0-----:R-:W-:-:S05]  /*6df0*/  VIADD R3, R3, 0x3f ;  /* 0x0000003f03037836 */ /* 0x001fca0000000000 */
[----:B------:R-:W-:Y:S01]  /*6e00*/  SHF.R.S32.HI R4, RZ, 0x1f, R3 ;  /* 0x0000001fff047819 */ /* 0x000fe20000011403 */
[----:B-1----:R-:W-:-:S03]  /*6e10*/  USHF.L.U32 UR4, UR4, 0x3, URZ ;  /* 0x0000000304047899 */ /* 0x002fc6000800063f */
[----:B------:R-:W-:Y:S01]  /*6e20*/  LEA.HI R4, R4, R3, RZ, 0x6 ;  /* 0x0000000304047211 */ /* 0x000fe200078f30ff */
[----:B------:R-:W-:-:S03]  /*6e30*/  IMAD.MOV.U32 R3, RZ, RZ, 0x1 ;  /* 0x00000001ff037424 */ /* 0x000fc600078e00ff */
[----:B------:R-:W-:-:S05]  /*6e40*/  SHF.R.S32.HI R8, RZ, 0x6, R4 ;  /* 0x00000006ff087819 */ /* 0x000fca0000011404 */
[----:B------:R-:W-:-:S07]  /*6e50*/  VIADD R9, R8, 0x1 ;  /* 0x0000000108097836 */ /* 0x000fce0000000000 */
.L_x_177:
[----:B------:R-:W-:-:S03]  /*6e60*/  UMOV UR6, 0xffffffff ;  /* 0xffffffff00067882 */ /* 0x000fc60000000000 */
[----:B------:R-:W-:Y:S05]  /*6e70*/  BRA.DIV UR6, `(.L_x_167) ;  /* 0x0000000e06a87947 */ /* 0x000fea000b800000 */
[----:B------:R-:W-:-:S13]  /*6e80*/  ELECT P6, URZ, PT ;  /* 0x00000000003f782f */ /* 0x000fda00038c0000 */
.L_x_187:
[----:B------:R-:W-:Y:S04]  /*6e90*/  BSSY B1, `(.L_x_168) ;  /* 0x0000044000017945 */ /* 0x000fe80003800000 */
[----:B------:R-:W-:Y:S05]  /*6ea0*/  @!P6 BRA `(.L_x_169) ;  /* 0x000000040008e947 */ /* 0x000fea0003800000 */
[----:B------:R-:W0:Y:S02]  /*6eb0*/  LDC R4, c[0x0][0x28c] ;  /* 0x0000a300ff047b82 */ /* 0x000e240000000800 */
[----:B0-----:R-:W-:-:S13]  /*6ec0*/  ISETP.GE.AND P0, PT, R4, 0x1, PT ;  /* 0x000000010400780c */ /* 0x001fda0003f06270 */
[----:B------:R-:W-:Y:S05]  /*6ed0*/  @!P0 BRA `(.L_x_169) ;  /* 0x0000000000fc8947 */ /* 0x000fea0003800000 */
[----:B------:R-:W-:Y:S02]  /*6ee0*/  IMAD.SHL.U32 R19, R19, 0x80, RZ ;  /* 0x0000008013137824 */ /* 0x000fe400078e00ff */
[----:B------:R-:W-:Y:S02]  /*6ef0*/  IMAD.SHL.U32 R20, R20, 0x80, RZ ;  /* 0x0000008014147824 */ /* 0x000fe400078e00ff */
[----:B------:R-:W-:Y:S02]  /*6f00*/  IMAD.MOV.U32 R23, RZ, RZ, RZ ;  /* 0x000000ffff177224 */ /* 0x000fe400078e00ff */
[----:B------:R-:W-:Y:S02]  /*6f10*/  IMAD.U32 R24, RZ, RZ, UR4 ;  /* 0x00000004ff187e24 */ /* 0x000fe4000f8e00ff */
[----:B------:R-:W-:Y:S02]  /*6f20*/  IMAD.MOV.U32 R4, RZ, RZ, R9 ;  /* 0x000000ffff047224 */ /* 0x000fe400078e0009 */
[----:B------:R-:W-:-:S02]  /*6f30*/  IMAD.MOV.U32 R5, RZ, RZ, R3 ;  /* 0x000000ffff057224 */ /* 0x000fc400078e0003 */
[----:B------:R-:W-:Y:S02]  /*6f40*/  IMAD.MOV.U32 R6, RZ, RZ, R13 ;  /* 0x000000ffff067224 */ /* 0x000fe400078e000d */
[----:B------:R-:W-:-:S07]  /*6f50*/  VIADD R25, R19, 0x40 ;  /* 0x0000004013197836 */ /* 0x000fce0000000000 */
.L_x_172:
[----:B------:R-:W0:Y:S01]  /*6f60*/  S2R R15, SR_CgaCtaId ;  /* 0x00000000000f7919 */ /* 0x000e220000008800 */
[----:B------:R-:W-:Y:S02]  /*6f70*/  MOV R7, 0x400 ;  /* 0x0000040000077802 */ /* 0x000fe40000000f00 */
[----:B------:R-:W-:-:S13]  /*6f80*/  ISETP.NE.AND P1, PT, R0, RZ, PT ;  /* 0x000000ff0000720c */ /* 0x000fda0003f25270 */
[----:B------:R-:W1:Y:S01]  /*6f90*/  @!P1 LDC R14, c[0x0][0x500] ;  /* 0x00014000ff0e9b82 */ /* 0x000e620000000800 */
[----:B0-----:R-:W-:Y:S02]  /*6fa0*/  LEA R21, R15, R7, 0x18 ;  /* 0x000000070f157211 */ /* 0x001fe400078ec0ff */
[----:B------:R-:W-:-:S03]  /*6fb0*/  SHF.L.U32 R7, R5, 0x1f, RZ ;  /* 0x0000001f05077819 */ /* 0x000fc600000006ff */
[----:B------:R-:W-:-:S04]  /*6fc0*/  IMAD R22, R6, 0x8, R21 ;  /* 0x0000000806167824 */ /* 0x000fc800078e0215 */
[----:B------:R-:W0:Y:S02]  /*6fd0*/  SYNCS.PHASECHK.TRANS64.TRYWAIT P0, [R22+URZ+0x18], R7 ;  /* 0x00001807160075a7 */ /* 0x000e24000800017f */
[----:B01----:R-:W-:Y:S05]  /*6fe0*/  @!P0 BRA `(.L_x_170) ;  /* 0x0000000c006c8947 */ /* 0x003fea0003800000 */
.L_x_188:
[----:B0-----:R-:W-:Y:S01]  /*6ff0*/  PRMT R7, R10, 0x9910, RZ ;  /* 0x000099100a077816 */ /* 0x001fe200000000ff */
[----:B------:R0:W-:Y:S03]  /*7000*/  @!P1 SYNCS.ARRIVE.TRANS64 RZ, [R22+URZ], R14 ;  /* 0x0000000e16ff99a7 */ /* 0x0001e6000800003f */
[----:B------:R-:W-:-:S13]  /*7010*/  ISETP.NE.AND P0, PT, R7, 0x2, PT ;  /* 0x000000020700780c */ /* 0x000fda0003f05270 */
[----:B0-----:R-:W-:Y:S05]  /*7020*/  @P0 BRA `(.L_x_171) ;  /* 0x0000000000040947 */ /* 0x001fea0003800000 */
[----:B------:R-:W-:Y:S01]  /*7030*/  BPT.TRAP 0x1 ;  /* 0x000000040000795c */ /* 0x000fe20000300000 */
.L_x_171:
[----:B------:R-:W-:Y:S01]  /*7040*/  IMAD R7, R6, 0x10, R15 ;  /* 0x0000001006077824 */ /* 0x000fe200078e020f */
[----:B------:R-:W-:Y:S01]  /*7050*/  R2UR UR25, R22 ;  /* 0x00000000161972ca */ /* 0x000fe200000e0000 */
[----:B------:R-:W-:Y:S01]  /*7060*/  VIADD R4, R4, 0xffffffff ;  /* 0xffffffff04047836 */ /* 0x000fe20000000000 */
[----:B------:R-:W-:Y:S01]  /*7070*/  R2UR UR27, R24 ;  /* 0x00000000181b72ca */ /* 0x000fe200000e0000 */
[----:B------:R-:W-:Y:S01]  /*7080*/  IMAD.SHL.U32 R7, R7, 0x200, RZ ;  /* 0x0000020007077824 */ /* 0x000fe200078e00ff */
[----:B------:R-:W-:Y:S01]  /*7090*/  R2UR UR28, R12 ;  /* 0x000000000c1c72ca */ /* 0x000fe200000e0000 */
[----:B------:R-:W-:Y:S01]  /*70a0*/  UIADD3 UR6, UP0, UR30, 0xf0, URZ ;  /* 0x000000f01e067890 */ /* 0x000fe2000ff1e03f */
[----:B------:R-:W-:Y:S01]  /*70b0*/  R2UR UR26, R19 ;  /* 0x00000000131a72ca */ /* 0x000fe200000e0000 */
[--C-:B------:R-:W-:Y:S01]  /*70c0*/  IMAD R7, R7, 0x2, R21.reuse ;  /* 0x0000000207077824 */ /* 0x100fe200078e0215 */
[----:B------:R-:W-:Y:S01]  /*70d0*/  R2UR UR18, R25 ;  /* 0x00000000191272ca */ /* 0x000fe200000e0000 */
[C---:B------:R-:W-:Y:S01]  /*70e0*/  IMAD R21, R6.reuse, 0x4000, R21 ;  /* 0x0000400006157824 */ /* 0x040fe200078e0215 */
[----:B------:R-:W-:Y:S01]  /*70f0*/  UIADD3 UR32, UP1, UR30, 0x1f0, URZ ;  /* 0x000001f01e207890 */ /* 0x000fe2000ff3e03f */
[----:B------:R-:W-:Y:S01]  /*7100*/  R2UR UR10, R23 ;  /* 0x00000000170a72ca */ /* 0x000fe200000e0000 */
[----:B------:R-:W-:Y:S01]  /*7110*/  UIADD3.X UR7, URZ, UR31, URZ, UP0, !UPT ;  /* 0x0000001f3f077290 */ /* 0x000fe200087fe43f */
[----:B------:R-:W-:Y:S01]  /*7120*/  R2UR UR16, R7 ;  /* 0x00000000071072ca */ /* 0x000fe200000e0000 */
[----:B------:R-:W-:Y:S01]  /*7130*/  VIADD R6, R6, 0x1 ;  /* 0x0000000106067836 */ /* 0x000fe20000000000 */
[----:B------:R-:W-:Y:S01]  /*7140*/  R2UR UR8, R21 ;  /* 0x00000000150872ca */ /* 0x000fe200000e0000 */
[----:B------:R-:W-:Y:S01]  /*7150*/  UIADD3.X UR33, URZ, UR31, URZ, UP1, !UPT ;  /* 0x0000001f3f217290 */ /* 0x000fe20008ffe43f */
[----:B------:R-:W-:Y:S01]  /*7160*/  R2UR UR11, R20 ;  /* 0x00000000140b72ca */ /* 0x000fe200000e0000 */
[----:B------:R-:W-:Y:S01]  /*7170*/  UMOV UR22, 0xff0000 ;  /* 0x00ff000000167882 */ /* 0x000fe20000000000 */
[----:B------:R-:W-:Y:S01]  /*7180*/  ISETP.GT.AND P1, PT, R4, 0x1, PT ;  /* 0x000000010400780c */ /* 0x000fe20003f24270 */
[----:B------:R-:W-:Y:S01]  /*7190*/  UMOV UR14, 0x0 ;  /* 0x00000000000e7882 */ /* 0x000fe20000000000 */
[----:B------:R-:W-:Y:S01]  /*71a0*/  ISETP.NE.AND P0, PT, R6, 0x3, PT ;  /* 0x000000030600780c */ /* 0x000fe20003f05270 */
[----:B------:R-:W-:Y:S01]  /*71b0*/  UMOV UR15, 0x10000000 ;  /* 0x10000000000f7882 */ /* 0x000fe20000000000 */
[----:B------:R-:W-:Y:S01]  /*71c0*/  UMOV UR17, UR25 ;  /* 0x0000001900117c82 */ /* 0x000fe20008000000 */
[----:B------:R-:W-:Y:S01]  /*71d0*/  UMOV UR19, UR27 ;  /* 0x0000001b00137c82 */ /* 0x000fe20008000000 */
[----:B------:R-:W-:Y:S01]  /*71e0*/  UMOV UR20, UR28 ;  /* 0x0000001c00147c82 */ /* 0x000fe20008000000 */
[----:B------:R-:W-:Y:S01]  /*71f0*/  UIADD3 UR24, UR16, 0x100, URZ ;  /* 0x0000010010187890 */ /* 0x000fe2000fffe03f */
[----:B------:R-:W-:Y:S01]  /*7200*/  SEL R14, RZ, 0x1, P0 ;  /* 0x00000001ff0e7807 */ /* 0x000fe20000000000 */
[----:B------:R-:W-:Y:S01]  /*7210*/  UIADD3 UR16, UR16, 0x2100, URZ ;  /* 0x0000210010107890 */ /* 0x000fe2000fffe03f */
[----:B------:R-:W-:Y:S01]  /*7220*/  VIADD R23, R23, 0x40 ;  /* 0x0000004017177836 */ /* 0x000fe20000000000 */
[----:B------:R-:W-:Y:S01]  /*7230*/  UIADD3 UR8, UR8, 0xc100, URZ ;  /* 0x0000c10008087890 */ /* 0x000fe2000fffe03f */
[----:B------:R-:W-:Y:S01]  /*7240*/  LOP3.LUT R5, R5, R14, RZ, 0x3c, !PT ;  /* 0x0000000e05057212 */ /* 0x000fe200078e3cff */
[----:B------:R-:W-:Y:S01]  /*7250*/  UMOV UR9, UR25 ;  /* 0x0000001900097c82 */ /* 0x000fe20008000000 */
[----:B------:R-:W-:Y:S01]  /*7260*/  UMOV UR12, UR28 ;  /* 0x0000001c000c7c82 */ /* 0x000fe20008000000 */
[----:B------:R-:W-:Y:S01]  /*7270*/  VIADD R24, R24, 0x40 ;  /* 0x0000004018187836 */ /* 0x000fe20000000000 */
[----:B------:R0:W-:Y:S01]  /*7280*/  UTMALDG.3D.MULTICAST [UR24], [UR6], UR22, desc[UR14] ;  /* 0x00000e18060073b4 */ /* 0x0001e20008011816 */
[----:B------:R-:W-:Y:S01]  /*7290*/  SEL R6, R6, RZ, P0 ;  /* 0x000000ff06067207 */ /* 0x000fe20000000000 */
[----:B------:R0:W-:Y:S02]  /*72a0*/  UTMALDG.3D.MULTICAST [UR16], [UR6], UR22, desc[UR14] ;  /* 0x00000e10060073b4 */ /* 0x0001e40008011816 */
[----:B------:R0:W-:Y:S02]  /*72b0*/  UTMALDG.3D [UR8], [UR32], desc[UR14] ;  /* 0x00000e08200075b4 */ /* 0x0001e40008011000 */
[----:B0-----:R-:W-:Y:S05]  /*72c0*/  @P1 BRA `(.L_x_172) ;  /* 0xfffffffc00241947 */ /* 0x001fea000383ffff */
.L_x_169:
[----:B------:R-:W-:Y:S05]  /*72d0*/  BSYNC B1 ;  /* 0x0000000000017941 */ /* 0x000fea0003800000 */
.L_x_168:
[----:B------:R-:W-:Y:S01]  /*72e0*/  LOP3.LUT P1, RZ, R11, 0xff, RZ, 0xc0, !PT ;  /* 0x000000ff0bff7812 */ /* 0x000fe2000782c0ff */
[C---:B------:R-:W-:Y:S01]  /*72f0*/  IMAD.IADD R13, R8.reuse, 0x1, R13 ;  /* 0x00000001080d7824 */ /* 0x040fe200078e020d */
[----:B------:R-:W-:Y:S01]  /*7300*/  ULDC.64 UR6, c[0x0][0x650] ;  /* 0x0001940000067ab9 */ /* 0x000fe20000000a00 */
[C---:B------:R-:W-:Y:S01]  /*7310*/  ISETP.GE.U32.AND P2, PT, R8.reuse, 0x3, PT ;  /* 0x000000030800780c */ /* 0x040fe20003f46070 */
[----:B------:R-:W-:Y:S01]  /*7320*/  BSSY B1, `(.L_x_173) ;  /* 0x000006b000017945 */ /* 0x000fe20003800000 */
[----:B------:R-:W-:Y:S01]  /*7330*/  IMAD.MOV.U32 R19, RZ, RZ, -0x1 ;  /* 0xffffffffff137424 */ /* 0x000fe200078e00ff */
[----:B------:R-:W-:Y:S01]  /*7340*/  ISETP.GT.U32.AND P0, PT, R13, 0x2, PT ;  /* 0x000000020d00780c */ /* 0x000fe20003f04070 */
[----:B------:R-:W-:Y:S01]  /*7350*/  IMAD.MOV.U32 R20, RZ, RZ, -0x1 ;  /* 0xffffffffff147424 */ /* 0x000fe200078e00ff */
[----:B------:R-:W-:Y:S01]  /*7360*/  PRMT R11, RZ, 0x7610, R11 ;  /* 0x00007610ff0b7816 */ /* 0x000fe2000000000b */
[----:B------:R-:W-:Y:S01]  /*7370*/  IMAD.MOV.U32 R12, RZ, RZ, -0x1 ;  /* 0xffffffffff0c7424 */ /* 0x000fe200078e00ff */
[----:B------:R-:W-:-:S03]  /*7380*/  ISETP.LT.U32.AND P0, PT, R8, 0x3, P0 ;  /* 0x000000030800780c */ /* 0x000fc60000701070 */
[----:B------:R-:W0:Y:S01]  /*7390*/  @P1 S2R R5, SR_CgaCtaId ;  /* 0x0000000000051919 */ /* 0x000e220000008800 */
[----:B------:R-:W-:-:S04]  /*73a0*/  @P1 MOV R4, 0x400 ;  /* 0x0000040000041802 */ /* 0x000fc80000000f00 */
[----:B0-----:R-:W-:Y:S01]  /*73b0*/  @P1 LEA R6, R5, R4, 0x18 ;  /* 0x0000000405061211 */ /* 0x001fe200078ec0ff */
[----:B------:R-:W-:Y:S01]  /*73c0*/  IMAD.WIDE.U32 R4, R13, -0x55555555, RZ ;  /* 0xaaaaaaab0d047825 */ /* 0x000fe200078e00ff */
[----:B------:R-:W-:Y:S02]  /*73d0*/  SEL R4, RZ, 0x1, !P0 ;  /* 0x00000001ff047807 */ /* 0x000fe40004000000 */
[----:B------:R0:W-:Y:S01]  /*73e0*/  @P1 SYNCS.ARRIVE.TRANS64.A1T0 RZ, [R6+URZ+0x48], RZ ;  /* 0x000048ff06ff19a7 */ /* 0x0001e2000810003f */
[----:B------:R-:W-:Y:S02]  /*73f0*/  IADD3 R16, P1, R16, UR36, RZ ;  /* 0x0000002410107c10 */ /* 0x000fe4000ff3e0ff */
[----:B------:R-:W-:Y:S02]  /*7400*/  LOP3.LUT R3, R3, R4, RZ, 0x3c, !PT ;  /* 0x0000000403037212 */ /* 0x000fe400078e3cff */
[----:B------:R-:W-:Y:S02]  /*7410*/  IADD3.X R17, R17, UR42, RZ, P1, !PT ;  /* 0x0000002a11117c10 */ /* 0x000fe40008ffe4ff */
[----:B------:R-:W-:-:S02]  /*7420*/  ISETP.GE.U32.AND P0, PT, R16, UR6, PT ;  /* 0x0000000610007c0c */ /* 0x000fc4000bf06070 */
[----:B0-----:R-:W-:Y:S02]  /*7430*/  SHF.R.U32.HI R6, RZ, 0x1, R5 ;  /* 0x00000001ff067819 */ /* 0x001fe40000011605 */
[----:B------:R-:W-:Y:S02]  /*7440*/  ISETP.GE.U32.AND.EX P0, PT, R17, UR7, PT, P0 ;  /* 0x0000000711007c0c */ /* 0x000fe4000bf06100 */
[----:B------:R-:W-:Y:S01]  /*7450*/  @P2 LOP3.LUT R3, R3, 0x1, R6, 0x78, !PT ;  /* 0x0000000103032812 */ /* 0x000fe200078e7806 */
[----:B------:R-:W-:Y:S01]  /*7460*/  IMAD R13, R6, -0x3, R13 ;  /* 0xfffffffd060d7824 */ /* 0x000fe200078e020d */
[----:B------:R-:W-:-:S09]  /*7470*/  PRMT R4, RZ, 0x7610, R4 ;  /* 0x00007610ff047816 */ /* 0x000fd20000000004 */
[----:B------:R-:W-:Y:S05]  /*7480*/  @P0 BRA `(.L_x_174) ;  /* 0x0000000400500947 */ /* 0x000fea0003800000 */
[----:B------:R-:W0:Y:S01]  /*7490*/  S2R R15, SR_CTAID.X ;  /* 0x00000000000f7919 */ /* 0x000e220000002500 */
[----:B------:R-:W-:Y:S01]  /*74a0*/  ULDC.64 UR6, c[0x0][0x628] ;  /* 0x00018a0000067ab9 */ /* 0x000fe20000000a00 */
[----:B------:R-:W1:Y:S01]  /*74b0*/  LDC R20, c[0x0][0x144] ;  /* 0x00005100ff147b82 */ /* 0x000e620000000800 */
[----:B------:R-:W-:Y:S01]  /*74c0*/  ISETP.NE.U32.AND P0, PT, RZ, UR6, PT ;  /* 0x00000006ff007c0c */ /* 0x000fe2000bf05070 */
[----:B------:R-:W2:Y:S01]  /*74d0*/  S2R R12, SR_CTAID.Y ;  /* 0x00000000000c7919 */ /* 0x000ea20000002600 */
[----:B------:R-:W-:Y:S01]  /*74e0*/  ULDC UR8, c[0x0][0x150] ;  /* 0x0000540000087ab9 */ /* 0x000fe20000000800 */
[----:B------:R-:W-:Y:S01]  /*74f0*/  ULDC UR9, c[0x0][0x630] ;  /* 0x00018c0000097ab9 */ /* 0x000fe20000000800 */
[----:B------:R-:W-:Y:S01]  /*7500*/  ISETP.NE.AND.EX P0, PT, RZ, UR7, PT, P0 ;  /* 0x00000007ff007c0c */ /* 0x000fe2000bf05300 */
[----:B------:R-:W-:Y:S01]  /*7510*/  IMAD.MOV.U32 R4, RZ, RZ, R16 ;  /* 0x000000ffff047224 */ /* 0x000fe200078e0010 */
[----:B0-----:R-:W-:-:S05]  /*7520*/  I2FP.F32.U32 R5, R15 ;  /* 0x0000000f00057245 */ /* 0x001fca0000201000 */
[----:B------:R-:W-:Y:S01]  /*7530*/  FMUL R21, R5, UR8 ;  /* 0x0000000805157c20 */ /* 0x000fe20008400000 */
[----:B------:R-:W-:-:S05]  /*7540*/  IMAD.MOV.U32 R5, RZ, RZ, R17 ;  /* 0x000000ffff057224 */ /* 0x000fca00078e0011 */
[----:B--2---:R-:W-:Y:S05]  /*7550*/  @!P0 BRA `(.L_x_175) ;  /* 0x0000000000288947 */ /* 0x004fea0003800000 */
[----:B------:R-:W-:Y:S02]  /*7560*/  ULDC UR8, c[0x0][0x634] ;  /* 0x00018d0000087ab9 */ /* 0x000fe40000000800 */
[----:B------:R-:W-:-:S05]  /*7570*/  IADD3 R5, P0, R16, UR8, RZ ;  /* 0x0000000810057c10 */ /* 0x000fca000ff1e0ff */
[----:B------:R-:W-:-:S04]  /*7580*/  IMAD.X R19, RZ, RZ, R17, P0 ;  /* 0x000000ffff137224 */ /* 0x000fc800000e0611 */
[----:B------:R-:W-:-:S04]  /*7590*/  IMAD.WIDE.U32 R6, R19, UR6, RZ ;  /* 0x0000000613067c25 */ /* 0x000fc8000f8e00ff */
[----:B------:R-:W-:-:S04]  /*75a0*/  IMAD.WIDE.U32 R6, P0, R5, UR7, R6 ;  /* 0x0000000705067c25 */ /* 0x000fc8000f800006 */
[----:B------:R-:W-:-:S04]  /*75b0*/  IMAD.WIDE.U32 R4, R5, UR6, RZ ;  /* 0x0000000605047c25 */ /* 0x000fc8000f8e00ff */
[----:B------:R-:W-:Y:S01]  /*75c0*/  IMAD.MOV.U32 R4, RZ, RZ, R7 ;  /* 0x000000ffff047224 */ /* 0x000fe200078e0007 */
[----:B------:R-:W-:Y:S01]  /*75d0*/  IADD3 RZ, P1, R5, R6, RZ ;  /* 0x0000000605ff7210 */ /* 0x000fe20007f3e0ff */
[----:B------:R-:W-:-:S04]  /*75e0*/  IMAD.X R5, RZ, RZ, RZ, P0 ;  /* 0x000000ffff057224 */ /* 0x000fc800000e06ff */
[----:B------:R-:W-:-:S08]  /*75f0*/  IMAD.WIDE.U32.X R4, R19, UR7, R4, P1 ;  /* 0x0000000713047c25 */ /* 0x000fd000088e0404 */
.L_x_175:
[--C-:B------:R-:W-:Y:S01]  /*7600*/  SHF.R.U64 R14, R4, UR9, R5.reuse ;  /* 0x00000009040e7c19 */ /* 0x100fe20008001205 */
[----:B------:R-:W0:Y:S01]  /*7610*/  F2I.U32.TRUNC.NTZ R21, R21 ;  /* 0x0000001500157305 */ /* 0x000e22000020f000 */
[----:B------:R-:W-:Y:S01]  /*7620*/  SHF.R.U32.HI R4, RZ, UR9, R5 ;  /* 0x00000009ff047c19 */ /* 0x000fe20008011605 */
[----:B------:R-:W-:Y:S01]  /*7630*/  ULDC.64 UR6, c[0x0][0x620] ;  /* 0x0001880000067ab9 */ /* 0x000fe20000000a00 */
[----:B------:R-:W-:Y:S01]  /*7640*/  IADD3 R7, P0, RZ, -R14, RZ ;  /* 0x8000000eff077210 */ /* 0x000fe20007f1e0ff */
[----:B------:R-:W-:-:S04]  /*7650*/  ULDC.64 UR8, c[0x0][0x640] ;  /* 0x0001900000087ab9 */ /* 0x000fc80000000a00 */
[----:B------:R-:W-:Y:S01]  /*7660*/  IMAD.X R4, RZ, RZ, ~R4, P0 ;  /* 0x000000ffff047224 */ /* 0x000fe200000e0e04 */
[----:B------:R-:W-:-:S03]  /*7670*/  ISETP.NE.U32.AND P0, PT, RZ, UR8, PT ;  /* 0x00000008ff007c0c */ /* 0x000fc6000bf05070 */
[----:B------:R-:W-:Y:S01]  /*7680*/  IMAD R6, R4, UR6, RZ ;  /* 0x0000000604067c24 */ /* 0x000fe2000f8e02ff */
[----:B------:R-:W-:Y:S01]  /*7690*/  ISETP.NE.AND.EX P0, PT, RZ, UR9, PT, P0 ;  /* 0x00000009ff007c0c */ /* 0x000fe2000bf05300 */
[----:B------:R-:W-:Y:S01]  /*76a0*/  IMAD.WIDE.U32 R4, R7, UR6, R16 ;  /* 0x0000000607047c25 */ /* 0x000fe2000f8e0010 */
[----:B------:R-:W-:-:S03]  /*76b0*/  ULDC UR6, c[0x0][0x618] ;  /* 0x0001860000067ab9 */ /* 0x000fc60000000800 */
[----:B------:R-:W-:Y:S01]  /*76c0*/  IMAD R7, R7, UR7, R6 ;  /* 0x0000000707077c24 */ /* 0x000fe2000f8e0206 */
[----:B------:R-:W-:Y:S01]  /*76d0*/  ULDC UR7, c[0x0][0x154] ;  /* 0x0000550000077ab9 */ /* 0x000fe20000000800 */
[----:B0-----:R-:W-:Y:S02]  /*76e0*/  IMAD.MOV R6, RZ, RZ, -R21 ;  /* 0x000000ffff067224 */ /* 0x001fe400078e0a15 */
[----:B------:R-:W0:Y:S01]  /*76f0*/  LDC R21, c[0x0][0x148] ;  /* 0x00005200ff157b82 */ /* 0x000e220000000800 */
[----:B------:R-:W-:Y:S02]  /*7700*/  IMAD.IADD R5, R5, 0x1, R7 ;  /* 0x0000000105057824 */ /* 0x000fe400078e0207 */
[----:B-1----:R-:W-:Y:S01]  /*7710*/  IMAD R15, R20, R6, R15 ;  /* 0x00000006140f7224 */ /* 0x002fe200078e020f */
[----:B------:R-:W-:Y:S02]  /*7720*/  I2FP.F32.U32 R6, R12 ;  /* 0x0000000c00067245 */ /* 0x000fe40000201000 */
[----:B------:R-:W-:-:S02]  /*7730*/  SHF.R.U64 R19, R4, UR6, R5 ;  /* 0x0000000604137c19 */ /* 0x000fc40008001205 */
[----:B------:R-:W-:Y:S01]  /*7740*/  SHF.R.U32.HI R4, RZ, UR6, R5 ;  /* 0x00000006ff047c19 */ /* 0x000fe20008011605 */
[----:B------:R-:W-:Y:S01]  /*7750*/  FMUL R6, R6, UR7 ;  /* 0x0000000706067c20 */ /* 0x000fe20008400000 */
[----:B------:R-:W-:Y:S02]  /*7760*/  ULDC UR6, c[0x0][0x608] ;  /* 0x0001820000067ab9 */ /* 0x000fe40000000800 */
[--C-:B------:R-:W-:Y:S01]  /*7770*/  SHF.R.U64 R22, R19, UR6, R4.reuse ;  /* 0x0000000613167c19 */ /* 0x100fe20008001204 */
[----:B------:R1:W2:Y:S01]  /*7780*/  F2I.U32.TRUNC.NTZ R24, R6 ;  /* 0x0000000600187305 */ /* 0x0002a2000020f000 */
[----:B------:R-:W-:Y:S01]  /*7790*/  SHF.R.U32.HI R5, RZ, UR6, R4 ;  /* 0x00000006ff057c19 */ /* 0x000fe20008011604 */
[----:B------:R-:W-:-:S03]  /*77a0*/  ULDC UR6, c[0x0][0x658] ;  /* 0x0001960000067ab9 */ /* 0x000fc60000000800 */
[--C-:B------:R-:W-:Y:S02]  /*77b0*/  SHF.R.U64 R20, R22, UR6, R5.reuse ;  /* 0x0000000616147c19 */ /* 0x100fe40008001205 */
[----:B------:R-:W-:-:S03]  /*77c0*/  SHF.R.U32.HI R23, RZ, UR6, R5 ;  /* 0x00000006ff177c19 */ /* 0x000fc60008011605 */
[----:B------:R-:W-:Y:S02]  /*77d0*/  IMAD.MOV.U32 R4, RZ, RZ, R20 ;  /* 0x000000ffff047224 */ /* 0x000fe400078e0014 */
[----:B------:R-:W-:Y:S01]  /*77e0*/  IMAD.MOV.U32 R5, RZ, RZ, R23 ;  /* 0x000000ffff057224 */ /* 0x000fe200078e0017 */
[----:B-1----:R-:W-:Y:S06]  /*77f0*/  @!P0 BRA `(.L_x_176) ;  /* 0x0000000000288947 */ /* 0x002fec0003800000 */
        /* <DEDUP_REMOVED lines=10> */
.L_x_176:
[----:B------:R-:W-:Y:S01]  /*78a0*/  ISETP.NE.AND P0, PT, R2, 0x1, PT ;  /* 0x000000010200780c */ /* 0x000fe20003f05270 */
[----:B------:R-:W-:Y:S01]  /*78b0*/  ULDC UR6, c[0x0][0x648] ;  /* 0x0001920000067ab9 */ /* 0x000fe20000000800 */
[----:B------:R-:W-:Y:S01]  /*78c0*/  LOP3.LUT R22, R22, UR13, RZ, 0xc0, !PT ;  /* 0x0000000d16167c12 */ /* 0x000fe2000f8ec0ff */
[----:B--2---:R-:W-:Y:S01]  /*78d0*/  IMAD.MOV R24, RZ, RZ, -R24 ;  /* 0x000000ffff187224 */ /* 0x004fe200078e0a18 */
[----:B------:R-:W-:Y:S01]  /*78e0*/  SHF.R.U64 R5, R4, UR6, R5 ;  /* 0x0000000604057c19 */ /* 0x000fe20008001205 */
[----:B------:R-:W-:Y:S01]  /*78f0*/  ULDC UR6, c[0x0][0x638] ;  /* 0x00018e0000067ab9 */ /* 0x000fe20000000800 */
[----:B------:R-:W-:Y:S01]  /*7900*/  LOP3.LUT R19, R19, UR5, RZ, 0xc0, !PT ;  /* 0x0000000513137c12 */ /* 0x000fe2000f8ec0ff */
[----:B------:R-:W-:Y:S01]  /*7910*/  ULDC UR7, c[0x0][0x610] ;  /* 0x0001840000077ab9 */ /* 0x000fe20000000800 */
[----:B------:R-:W-:Y:S02]  /*7920*/  IMAD.MOV.U32 R4, RZ, RZ, 0x1 ;  /* 0x00000001ff047424 */ /* 0x000fe400078e00ff */
[----:B------:R-:W-:-:S02]  /*7930*/  IMAD.MOV R7, RZ, RZ, -R5 ;  /* 0x000000ffff077224 */ /* 0x000fc400078e0a05 */
[----:B------:R-:W-:Y:S02]  /*7940*/  IMAD R22, R5, UR21, R22 ;  /* 0x0000001505167c24 */ /* 0x000fe4000f8e0216 */
[----:B0-----:R-:W-:Y:S02]  /*7950*/  @P0 IMAD R15, R21, R24, R12 ;  /* 0x00000018150f0224 */ /* 0x001fe400078e020c */
[----:B------:R-:W-:Y:S01]  /*7960*/  IMAD R20, R7, UR6, R20 ;  /* 0x0000000607147c24 */ /* 0x000fe2000f8e0214 */
[----:B------:R-:W-:Y:S01]  /*7970*/  ULDC UR6, c[0x0][0x600] ;  /* 0x0001800000067ab9 */ /* 0x000fe20000000800 */
[----:B------:R-:W-:Y:S02]  /*7980*/  IMAD R15, R22, UR7, R15 ;  /* 0x00000007160f7c24 */ /* 0x000fe4000f8e020f */
[----:B------:R-:W-:Y:S02]  /*7990*/  IMAD R6, R20, UR6, R19 ;  /* 0x0000000614067c24 */ /* 0x000fe4000f8e0213 */
[----:B------:R-:W-:-:S03]  /*79a0*/  IMAD.MOV.U32 R12, RZ, RZ, R14 ;  /* 0x000000ffff0c7224 */ /* 0x000fc600078e000e */
[----:B------:R-:W-:Y:S02]  /*79b0*/  SEL R20, R6, R15, !P0 ;  /* 0x0000000f06147207 */ /* 0x000fe40004000000 */
[----:B------:R-:W-:-:S07]  /*79c0*/  SEL R19, R15, R6, !P0 ;  /* 0x000000060f137207 */ /* 0x000fce0004000000 */
.L_x_174:
[----:B------:R-:W-:Y:S05]  /*79d0*/  BSYNC B1 ;  /* 0x0000000000017941 */ /* 0x000fea0003800000 */
.L_x_173:
[----:B------:R-:W-:-:S13]  /*79e0*/  LOP3.LUT P0, RZ, R4, 0xff, RZ, 0xc0, !PT ;  /* 0x000000ff04ff7812 */ /* 0x000fda000780c0ff */
[----:B------:R-:W-:Y:S05]  /*79f0*/  @P0 BRA `(.L_x_177) ;  /* 0xfffffff400180947 */ /* 0x000fea000383ffff */
[----:B------:R-:W-:Y:S05]  /*7a00*/  BSYNC B0 ;  /* 0x0000000000007941 */ /* 0x000fea0003800000 */
.L_x_166:
[----:B------:R-:W-:-:S03]  /*7a10*/  UMOV UR6, 0xffffffff ;  /* 0xffffffff00067882 */ /* 0x000fc60000000000 */
[----:B------:R-:W-:Y:S05]  /*7a20*/  BRA.DIV UR6, `(.L_x_178) ;  /* 0x0000000206f07947 */ /* 0x000fea000b800000 */
[----:B------:R-:W-:-:S13]  /*7a30*/  ELECT P6, URZ, PT ;  /* 0x00000000003f782f */ /* 0x000fda00038c0000 */
.L_x_191:
[----:B------:R-:W-:Y:S04]  /*7a40*/  BSSY B0, `(.L_x_179) ;  /* 0x0000022000007945 */ /* 0x000fe80003800000 */
[----:B------:R-:W-:Y:S05]  /*7a50*/  @!P6 BRA `(.L_x_180) ;  /* 0x000000000080e947 */ /* 0x000fea0003800000 */
[----:B------:R-:W-:-:S04]  /*7a60*/  LOP3.LUT R18, R18, 0x2, RZ, 0xfc, !PT ;  /* 0x0000000212127812 */ /* 0x000fc800078efcff */
[----:B------:R-:W-:-:S13]  /*7a70*/  ISETP.NE.AND P0, PT, R18, 0x3, PT ;  /* 0x000000031200780c */ /* 0x000fda0003f05270 */
[----:B------:R-:W-:Y:S05]  /*7a80*/  @!P0 BRA `(.L_x_181) ;  /* 0x0000000000048947 */ /* 0x000fea0003800000 */
[----:B------:R-:W-:Y:S01]  /*7a90*/  BPT.TRAP 0x1 ;  /* 0x000000040000795c */ /* 0x000fe20000300000 */
.L_x_181:
[----:B------:R-:W0:Y:S01]  /*7aa0*/  S2R R5, SR_CgaCtaId ;  /* 0x0000000000057919 */ /* 0x000e220000008800 */
[----:B------:R-:W-:Y:S02]  /*7ab0*/  MOV R0, 0x400 ;  /* 0x0000040000007802 */ /* 0x000fe40000000f00 */
[----:B------:R-:W-:Y:S02]  /*7ac0*/  SHF.L.U32 R4, R3, 0x1f, RZ ;  /* 0x0000001f03047819 */ /* 0x000fe400000006ff */
[----:B0-----:R-:W-:-:S05]  /*7ad0*/  LEA R0, R5, R0, 0x18 ;  /* 0x0000000005007211 */ /* 0x001fca00078ec0ff */
[----:B------:R-:W-:-:S04]  /*7ae0*/  VIADD R0, R0, 0x18 ;  /* 0x0000001800007836 */ /* 0x000fc80000000000 */
[C---:B------:R-:W-:Y:S02]  /*7af0*/  IMAD R7, R13.reuse, 0x8, R0 ;  /* 0x000000080d077824 */ /* 0x040fe400078e0200 */
[----:B------:R-:W-:Y:S02]  /*7b00*/  VIADD R13, R13, 0x1 ;  /* 0x000000010d0d7836 */ /* 0x000fe40000000000 */
[----:B------:R-:W0:Y:S03]  /*7b10*/  SYNCS.PHASECHK.TRANS64.TRYWAIT P0, [R7+URZ], R4 ;  /* 0x00000004070075a7 */ /* 0x000e26000800017f */
[----:B------:R-:W-:-:S04]  /*7b20*/  ISETP.NE.AND P1, PT, R13, 0x3, PT ;  /* 0x000000030d00780c */ /* 0x000fc80003f25270 */
[----:B------:R-:W-:Y:S02]  /*7b30*/  SEL R2, RZ, 0x1, P1 ;  /* 0x00000001ff027807 */ /* 0x000fe40000800000 */
[----:B------:R-:W-:Y:S02]  /*7b40*/  SEL R13, R13, RZ, P1 ;  /* 0x000000ff0d0d7207 */ /* 0x000fe40000800000 */
[----:B------:R-:W-:-:S03]  /*7b50*/  LOP3.LUT R9, R3, R2, RZ, 0x3c, !PT ;  /* 0x0000000203097212 */ /* 0x000fc600078e3cff */
[----:B------:R-:W-:Y:S01]  /*7b60*/  IMAD R6, R13, 0x8, R0 ;  /* 0x000000080d067824 */ /* 0x000fe200078e0200 */
[----:B------:R-:W-:Y:S01]  /*7b70*/  SHF.L.U32 R5, R9, 0x1f, RZ ;  /* 0x0000001f09057819 */ /* 0x000fe200000006ff */
[----:B0-----:R-:W-:Y:S06]  /*7b80*/  @!P0 BRA `(.L_x_182) ;  /* 0x0000000000b88947 */ /* 0x001fec0003800000 */
.L_x_192:
[----:B------:R-:W1:Y:S01]  /*7b90*/  SYNCS.PHASECHK.TRANS64.TRYWAIT P0, [R6+URZ], R5 ;  /* 0x00000005060075a7 */ /* 0x000e62000800017f */
[----:B------:R-:W-:-:S05]  /*7ba0*/  VIADD R2, R13, 0x1 ;  /* 0x000000010d027836 */ /* 0x000fca0000000000 */
[----:B------:R-:W-:-:S04]  /*7bb0*/  ISETP.NE.AND P1, PT, R2, 0x3, PT ;  /* 0x000000030200780c */ /* 0x000fc80003f25270 */
[----:B0-----:R-:W-:Y:S02]  /*7bc0*/  SEL R4, RZ, 0x1, P1 ;  /* 0x00000001ff047807 */ /* 0x001fe40000800000 */
[----:B------:R-:W-:Y:S02]  /*7bd0*/  SEL R3, R2, RZ, P1 ;  /* 0x000000ff02037207 */ /* 0x000fe40000800000 */
[----:B------:R-:W-:Y:S01]  /*7be0*/  LOP3.LUT R4, R9, R4, RZ, 0x3c, !PT ;  /* 0x0000000409047212 */ /* 0x000fe200078e3cff */
[----:B-1----:R-:W-:Y:S06]  /*7bf0*/  @!P0 BRA `(.L_x_183) ;  /* 0x0000000000b08947 */ /* 0x002fec0003800000 */
.L_x_193:
[----:B------:R-:W-:Y:S01]  /*7c00*/  IMAD R3, R3, 0x8, R0 ;  /* 0x0000000803037824 */ /* 0x000fe200078e0200 */
[----:B------:R-:W-:-:S07]  /*7c10*/  SHF.L.U32 R0, R4, 0x1f, RZ ;  /* 0x0000001f04007819 */ /* 0x000fce00000006ff */
.L_x_184:
[----:B-1----:R1:W2:Y:S02]  /*7c20*/  SYNCS.PHASECHK.TRANS64.TRYWAIT P0, [R3+URZ], R0 ;  /* 0x00000000030075a7 */ /* 0x0022a4000800017f */
[----:B--2---:R-:W-:Y:S05]  /*7c30*/  @!P0 NANOSLEEP.SYNCS 0x989680 ;  /* 0x009896800000895d */ /* 0x004fea0003900000 */
[----:B------:R-:W2:Y:S02]  /*7c40*/  @!P0 SYNCS.PHASECHK.TRANS64 P0, [R3+URZ], R0 ;  /* 0x00000000030085a7 */ /* 0x000ea4000800007f */
[----:B--2---:R-:W-:Y:S05]  /*7c50*/  @!P0 BRA `(.L_x_184) ;  /* 0xfffffffc00f08947 */ /* 0x004fea000383ffff */
.L_x_180:
[----:B------:R-:W-:Y:S05]  /*7c60*/  BSYNC B0 ;  /* 0x0000000000007941 */ /* 0x000fea0003800000 */
.L_x_179:
[----:B------:R-:W-:Y:S05]  /*7c70*/  EXIT ;  /* 0x000000000000794d */ /* 0x000fea0003800000 */
.L_x_21:
[----:B-1----:R1:W2:Y:S02]  /*7c80*/  SYNCS.PHASECHK.TRANS64.TRYWAIT P1, [R3+URZ], R0 ;  /* 0x00000000030075a7 */ /* 0x0022a4000802017f */
[----:B--2---:R-:W-:Y:S05]  /*7c90*/  @!P1 NANOSLEEP.SYNCS 0x989680 ;  /* 0x009896800000995d */ /* 0x004fea0003900000 */
[----:B------:R-:W2:Y:S02]  /*7ca0*/  @!P1 SYNCS.PHASECHK.TRANS64 P1, [R3+URZ], R0 ;  /* 0x00000000030095a7 */ /* 0x000ea4000802007f */
[----:B--2---:R-:W-:Y:S05]  /*7cb0*/  @!P1 BRA `(.L_x_21) ;  /* 0xfffffffc00f09947 */ /* 0x004fea000383ffff */
[----:B------:R-:W-:Y:S05]  /*7cc0*/  BRA `(.L_x_20) ;  /* 0xffffff9800907947 */ /* 0x000fea000383ffff */
.L_x_26:
[----:B-1----:R1:W2:Y:S02]  /*7cd0*/  SYNCS.PHASECHK.TRANS64.TRYWAIT P1, [R5+URZ], R4 ;  /* 0x00000004050075a7 */ /* 0x0022a4000802017f */
[----:B--2---:R-:W-:Y:S05]  /*7ce0*/  @!P1 NANOSLEEP.SYNCS 0x989680 ;  /* 0x009896800000995d */ /* 0x004fea0003900000 */
[----:B------:R-:W2:Y:S02]  /*7cf0*/  @!P1 SYNCS.PHASECHK.TRANS64 P1, [R5+URZ], R4 ;  /* 0x00000004050095a7 */ /* 0x000ea4000802007f */
[----:B--2---:R-:W-:Y:S05]  /*7d00*/  @!P1 BRA `(.L_x_26) ;  /* 0xfffffffc00f09947 */ /* 0x004fea000383ffff */
[----:B------:R-:W-:Y:S05]  /*7d10*/  BRA `(.L_x_25) ;  /* 0xffffff9c006c7947 */ /* 0x000fea000383ffff */
.L_x_167:
[----:B------:R-:W-:Y:S01]  /*7d20*/  BSSY B1, `(.L_x_185) ;  /* 0x0000006000017945 */ /* 0x000fe20003800000 */
[----:B------:R-:W-:-:S07]  /*7d30*/  IMAD.MOV.U32 R15, RZ, RZ, -0x1 ;  /* 0xffffffffff0f7424 */ /* 0x000fce00078e00ff */
[----:B------:R-:W-:Y:S05]  /*7d40*/  WARPSYNC.COLLECTIVE R15, `(.L_x_186) ;  /* 0x000000000f0c7348 */ /* 0x000fea0003c00000 */
[----:B------:R-:W-:Y:S02]  /*7d50*/  ELECT P6, UR62, PT ;  /* 0x00000000003e782f */ /* 0x000fe400038c0000 */
[----:B------:R-:W-:Y:S01]  /*7d60*/  MOV R14, UR62 ;  /* 0x0000003e000e7c02 */ /* 0x000fe20008000f00 */
[----:B------:R-:W-:Y:S10]  /*7d70*/  ENDCOLLECTIVE ;  /* 0x000000000000791b */ /* 0x000ff40003800000 */
.L_x_186:
[----:B------:R-:W-:Y:S05]  /*7d80*/  BSYNC B1 ;  /* 0x0000000000017941 */ /* 0x000fea0003800000 */
.L_x_185:
[----:B------:R-:W-:Y:S05]  /*7d90*/  BRA `(.L_x_187) ;  /* 0xfffffff0003c7947 */ /* 0x000fea000383ffff */
.L_x_170:
[----:B0-----:R0:W1:Y:S02]  /*7da0*/  SYNCS.PHASECHK.TRANS64.TRYWAIT P0, [R22+URZ+0x18], R7 ;  /* 0x00001807160075a7 */ /* 0x001064000800017f */
[----:B-1----:R-:W-:Y:S05]  /*7db0*/  @!P0 NANOSLEEP.SYNCS 0x989680 ;  /* 0x009896800000895d */ /* 0x002fea0003900000 */
[----:B------:R-:W1:Y:S02]  /*7dc0*/  @!P0 SYNCS.PHASECHK.TRANS64 P0, [R22+URZ+0x18], R7 ;  /* 0x00001807160085a7 */ /* 0x000e64000800007f */
[----:B-1----:R-:W-:Y:S05]  /*7dd0*/  @!P0 BRA `(.L_x_170) ;  /* 0xfffffffc00f08947 */ /* 0x002fea000383ffff */
[----:B------:R-:W-:Y:S05]  /*7de0*/  BRA `(.L_x_188) ;  /* 0xfffffff000807947 */ /* 0x000fea000383ffff */
.L_x_178:
[----:B------:R-:W-:Y:S01]  /*7df0*/  BSSY B0, `(.L_x_189) ;  /* 0x0000006000007945 */ /* 0x000fe20003800000 */
[----:B------:R-:W-:-:S07]  /*7e00*/  IMAD.MOV.U32 R15, RZ, RZ, -0x1 ;  /* 0xffffffffff0f7424 */ /* 0x000fce00078e00ff */
[----:B------:R-:W-:Y:S05]  /*7e10*/  WARPSYNC.COLLECTIVE R15, `(.L_x_190) ;  /* 0x000000000f0c7348 */ /* 0x000fea0003c00000 */
[----:B------:R-:W-:Y:S02]  /*7e20*/  ELECT P6, UR62, PT ;  /* 0x00000000003e782f */ /* 0x000fe400038c0000 */
[----:B------:R-:W-:Y:S01]  /*7e30*/  MOV R14, UR62 ;  /* 0x0000003e000e7c02 */ /* 0x000fe20008000f00 */
[----:B------:R-:W-:Y:S10]  /*7e40*/  ENDCOLLECTIVE ;  /* 0x000000000000791b */ /* 0x000ff40003800000 */
.L_x_190:
[----:B------:R-:W-:Y:S05]  /*7e50*/  BSYNC B0 ;  /* 0x0000000000007941 */ /* 0x000fea0003800000 */
.L_x_189:
[----:B------:R-:W-:Y:S05]  /*7e60*/  BRA `(.L_x_191) ;  /* 0xfffffff800f47947 */ /* 0x000fea000383ffff */
.L_x_182:
[----:B0-----:R0:W1:Y:S02]  /*7e70*/  SYNCS.PHASECHK.TRANS64.TRYWAIT P0, [R7+URZ], R4 ;  /* 0x00000004070075a7 */ /* 0x001064000800017f */
[----:B-1----:R-:W-:Y:S05]  /*7e80*/  @!P0 NANOSLEEP.SYNCS 0x989680 ;  /* 0x009896800000895d */ /* 0x002fea0003900000 */
[----:B------:R-:W1:Y:S02]  /*7e90*/  @!P0 SYNCS.PHASECHK.TRANS64 P0, [R7+URZ], R4 ;  /* 0x00000004070085a7 */ /* 0x000e64000800007f */
[----:B-1----:R-:W-:Y:S05]  /*7ea0*/  @!P0 BRA `(.L_x_182) ;  /* 0xfffffffc00f08947 */ /* 0x002fea000383ffff */
[----:B------:R-:W-:Y:S05]  /*7eb0*/  BRA `(.L_x_192) ;  /* 0xfffffffc00347947 */ /* 0x000fea000383ffff */
.L_x_183:
[----:B0-----:R0:W1:Y:S02]  /*7ec0*/  SYNCS.PHASECHK.TRANS64.TRYWAIT P0, [R6+URZ], R5 ;  /* 0x00000005060075a7 */ /* 0x001064000800017f */
[----:B-1----:R-:W-:Y:S05]  /*7ed0*/  @!P0 NANOSLEEP.SYNCS 0x989680 ;  /* 0x009896800000895d */ /* 0x002fea0003900000 */
[----:B------:R-:W1:Y:S02]  /*7ee0*/  @!P0 SYNCS.PHASECHK.TRANS64 P0, [R6+URZ], R5 ;  /* 0x00000005060085a7 */ /* 0x000e64000800007f */
[----:B-1----:R-:W-:Y:S05]  /*7ef0*/  @!P0 BRA `(.L_x_183) ;  /* 0xfffffffc00f08947 */ /* 0x002fea000383ffff */
[----:B------:R-:W-:Y:S05]  /*7f00*/  BRA `(.L_x_193) ;  /* 0xfffffffc003c7947 */ /* 0x000fea000383ffff */
.L_x_194:
[----:B------:R-:W-:-:S00]  /*7f10*/  BRA `(.L_x_194) ;  /* 0xfffffffc00fc7947 */ /* 0x000fc0000383ffff */
[----:B------:R-:W-:-:S00]  /*7f20*/  NOP ;  /* 0x0000000000007918 */ /* 0x000fc00000000000 */
        /* <DEDUP_REMOVED lines=13> */
.L_x_195:


//--------------------- .nv.global.init           --------------------------
	.section	.nv.global.init,"aw",@progbits
.nv.global.init:
	.type		$str$22,@object
	.size		$str$22,($str$23 - $str$22)
$str$22:
        /*0000*/ 	.byte	0x6b, 0x5f, 0x74, 0x69, 0x6c, 0x65, 0x5f, 0x63, 0x6f, 0x75, 0x6e, 0x74, 0x20, 0x3e, 0x3d, 0x20
        /*0010*/ 	.byte	0x31, 0x00
	.type		$str$23,@object
	.size		$str$23,(__unnamed_1 - $str$23)
$str$23:
        /*0012*/ 	.byte	0x2f, 0x74, 0x6d, 0x70, 0x2f, 0x63, 0x75, 0x74, 0x6c, 0x61, 0x73, 0x73, 0x5f, 0x73, 0x77, 0x65
        /*0022*/ 	.byte	0x65, 0x70, 0x5f, 0x73, 0x72, 0x63, 0x2f, 0x69, 0x6e, 0x63, 0x6c, 0x75, 0x64, 0x65, 0x2f, 0x63
        /*0032*/ 	.byte	0x75, 0x74, 0x6c, 0x61, 0x73, 0x73, 0x2f, 0x67, 0x65, 0x6d, 0x6d, 0x2f, 0x63, 0x6f, 0x6c, 0x6c
        /*0042*/ 	.byte	0x65, 0x63, 0x74, 0x69, 0x76, 0x65, 0x2f, 0x73, 0x6d, 0x39, 0x30, 0x5f, 0x6d, 0x6d, 0x61, 0x5f
        /*0052*/ 	.byte	0x74, 0x6d, 0x61, 0x5f, 0x67, 0x6d, 0x6d, 0x61, 0x5f, 0x73, 0x73, 0x5f, 0x77, 0x61, 0x72, 0x70
        /*0062*/ 	.byte	0x73, 0x70, 0x65, 0x63, 0x69, 0x61, 0x6c, 0x69, 0x7a, 0x65, 0x64, 0x2e, 0x68, 0x70, 0x70, 0x00
	.type		__unnamed_1,@object
	.size		__unnamed_1,(.L_0 - __unnamed_1)
__unnamed_1:
        /*0072*/ 	.byte	0x76, 0x6f, 0x69, 0x64, 0x20, 0x63, 0x75, 0x74, 0x6c, 0x61, 0x73, 0x73, 0x3a, 0x3a, 0x67, 0x65
        /* <DEDUP_REMOVED lines=180> */
        /*0bc2*/ 	.byte	0x74, 0x69, 0x74, 0x79, 0x5d, 0x00
.L_0:


//--------------------- .nv.shared._ZN7cutlass13device_kernelINS_4gemm6kernel13GemmUniversalIN4cute5tupleIJiiiiEEENS1_10collective13CollectiveMmaINS1_34MainloopSm90TmaGmmaWarpSpecializedILi3ENS5_IJNS4_1CILi1EEENSA_ILi8EEESB_EEENS1_35KernelTmaWarpSpecializedCooperativeEEENS5_IJNSA_ILi128EEESG_NSA_ILi64EEEEEENS_6half_tENS5_IJSB_llEEESJ_NS5_IJlSB_lEEENS4_8TiledMMAINS4_8MMA_AtomIJNS4_4SM904GMMA26MMA_64x128x16_F32F16F16_SSILNSP_5MajorE1ELSR_0ELNSP_7ScaleInE1ELSS_1EEEEEENS4_6LayoutINS5_IJNSA_ILi2EEESB_SB_EEENS5_IJSB_NSA_ILi0EEESY_EEEEENS5_IJNS4_10UnderscoreES11_S11_EEEEENS4_23SM90_TMA_LOAD_MULTICASTENS4_14ComposedLayoutINS4_7SwizzleILi3ELi4ELi3EEENS4_18smem_ptr_flag_bitsILi16EEENSV_INS5_IJSH_SC_EEENS5_IJSB_SH_EEEEEEEvNS4_8identityENS4_13SM90_TMA_LOADENS15_IS17_S19_NSV_INS5_IJSC_SH_EEENS5_IJSH_SB_EEEEEEEvS1E_EENS_8epilogue10collective6detail29Sm90TmaWarpSpecializedAdapterINS1M_15DefaultEpilogueISJ_SL_SL_NS1L_6thread17LinearCombinationISJ_Li1EffLNS1Q_9ScaleType4KindE0ELNS_15FloatRoundStyleE2ESJ_EENS1_15EpilogueDefaultEEEEEvvEEEEvNT_6ParamsE --------------------------
	.section	.nv.shared._ZN7cutlass13device_kernelINS_4gemm6kernel13GemmUniversalIN4cute5tupleIJiiiiEEENS1_10collective13CollectiveMmaINS1_34MainloopSm90TmaGmmaWarpSpecializedILi3ENS5_IJNS4_1CILi1EEENSA_ILi8EEESB_EEENS1_35KernelTmaWarpSpecializedCooperativeEEENS5_IJNSA_ILi128EEESG_NSA_ILi64EEEEEENS_6half_tENS5_IJSB_llEEESJ_NS5_IJlSB_lEEENS4_8TiledMMAINS4_8MMA_AtomIJNS4_4SM904GMMA26MMA_64x128x16_F32F16F16_SSILNSP_5MajorE1ELSR_0ELNSP_7ScaleInE1ELSS_1EEEEEENS4_6LayoutINS5_IJNSA_ILi2EEESB_SB_EEENS5_IJSB_NSA_ILi0EEESY_EEEEENS5_IJNS4_10UnderscoreES11_S11_EEEEENS4_23SM90_TMA_LOAD_MULTICASTENS4_14ComposedLayoutINS4_7SwizzleILi3ELi4ELi3EEENS4_18smem_ptr_flag_bitsILi16EEENSV_INS5_IJSH_SC_EEENS5_IJSB_SH_EEEEEEEvNS4_8identityENS4_13SM90_TMA_LOADENS15_IS17_S19_NSV_INS5_IJSC_SH_EEENS5_IJSH_SB_EEEEEEEvS1E_EENS_8epilogue10collective6detail29Sm90TmaWarpSpecializedAdapterINS1M_15DefaultEpilogueISJ_SL_SL_NS1L_6thread17LinearCombinationISJ_Li1EffLNS1Q_9ScaleType4KindE0ELNS_15FloatRoundStyleE2ESJ_EENS1_15EpilogueDefaultEEEEEvvEEEEvNT_6ParamsE,"aw",@nobits
	.sectionflags	@""
	.align	16
	.zero		1024


//--------------------- .nv.shared.reserved.0     --------------------------
	.section	.nv.shared.reserved.0,"aw",@nobits
	.weak		__nv_reservedSMEM_offset_0_alias
	.size		__nv_reservedSMEM_offset_0_alias, 0, 0
	.other		__nv_reservedSMEM_offset_0_alias,@"STO_CUDA_RESERVED_SHARED STV_DEFAULT"
__nv_reservedSMEM_offset_0_alias:
	.zero		0


//--------------------- .nv.global                --------------------------
	.section	.nv.global,"aw",@nobits
.nv.global:
	.type		_ZN40_INTERNAL_6fe3be0e_4_k_cu_180dbcd9_318354cute1_E,@object
	.size		_ZN40_INTERNAL_6fe3be0e_4_k_cu_180dbcd9_318354cute1_E,(_ZN40_INTERNAL_6fe3be0e_4_k_cu_180dbcd9_318354cuda3std3__45__cpo6cbeginE - _ZN40_INTERNAL_6fe3be0e_4_k_cu_180dbcd9_318354cute1_E)
_ZN40_INTERNAL_6fe3be0e_4_k_cu_180dbcd9_318354cute1_E:
	.zero		1
	.type		_ZN40_INTERNAL_6fe3be0e_4_k_cu_180dbcd9_318354cuda3std3__45__cpo6cbeginE,@object
	.size		_ZN40_INTERNAL_6fe3be0e_4_k_cu_180dbcd9_318354cuda3std3__45__cpo6cbeginE,(_ZN40_INTERNAL_6fe3be0e_4_k_cu_180dbcd9_318354cuda3std3__48in_placeE - _ZN40_INTERNAL_6fe3be0e_4_k_cu_180dbcd9_318354cuda3std3__45__cpo6cbeginE)
_ZN40_INTERNAL_6fe3be0e_4_k_cu_180dbcd9_318354cuda3std3__45__cpo6cbeginE:
	.zero		1
	.type		_ZN40_INTERNAL_6fe3be0e_4_k_cu_180dbcd9_318354cuda3std3__48in_placeE,@object
	.size		_ZN40_INTERNAL_6fe3be0e_4_k_cu_180dbcd9_318354cuda3std3__48in_placeE,(_ZN40_INTERNAL_6fe3be0e_4_k_cu_180dbcd9_318354cuda3std6ranges3__45__cpo9iter_moveE - _ZN40_INTERNAL_6fe3be0e_4_k_cu_180dbcd9_318354cuda3std3__48in_placeE)
_ZN40_INTERNAL_6fe3be0e_4_k_cu_180dbcd9_318354cuda3std3__48in_placeE:
	.zero		1
	.type		_ZN40_INTERNAL_6fe3be0e_4_k_cu_180dbcd9_318354cuda3std6ranges3__45__cpo9iter_moveE,@object
	.size		_ZN40_INTERNAL_6fe3be0e_4_k_cu_180dbcd9_318354cuda3std6ranges3__45__cpo9iter_moveE,(_ZN40_INTERNAL_6fe3be0e_4_k_cu_180dbcd9_318354cuda3std3__45__cpo5beginE - _ZN40_INTERNAL_6fe3be0e_4_k_cu_180dbcd9_318354cuda3std6ranges3__45__cpo9iter_moveE)
_ZN40_INTERNAL_6fe3be0e_4_k_cu_180dbcd9_318354cuda3std6ranges3__45__cpo9iter_moveE:
	.zero		1
	.type		_ZN40_INTERNAL_6fe3be0e_4_k_cu_180dbcd9_318354cuda3std3__45__cpo5beginE,@object
	.size		_ZN40_INTERNAL_6fe3be0e_4_k_cu_180dbcd9_318354cuda3std3__45__cpo5beginE,(_ZN40_INTERNAL_6fe3be0e_4_k_cu_180dbcd9_318354cuda3std3__442_GLOBAL__N__6fe3be0e_4_k_cu_180dbcd9_318356ignoreE - _ZN40_INTERNAL_6fe3be0e_4_k_cu_180dbcd9_318354cuda3std3__45__cpo5beginE)
_ZN40_INTERNAL_6fe3be0e_4_k_cu_180dbcd9_318354cuda3std3__45__cpo5beginE:
	.zero		1
	.type		_ZN40_INTERNAL_6fe3be0e_4_k_cu_180dbcd9_318354cuda3std3__442_GLOBAL__N__6fe3be0e_4_k_cu_180dbcd9_318356ignoreE,@object
	.size		_ZN40_INTERNAL_6fe3be0e_4_k_cu_180dbcd9_318354cuda3std3__442_GLOBAL__N__6fe3be0e_4_k_cu_180dbcd9_318356ignoreE,(_ZN40_INTERNAL_6fe3be0e_4_k_cu_180dbcd9_318354cute7productE - _ZN40_INTERNAL_6fe3be0e_4_k_cu_180dbcd9_318354cuda3std3__442_GLOBAL__N__6fe3be0e_4_k_cu_180dbcd9_318356ignoreE)
_ZN40_INTERNAL_6fe3be0e_4_k_cu_180dbcd9_318354cuda3std3__442_GLOBAL__N__6fe3be0e_4_k_cu_180dbcd9_318356ignoreE:
	.zero		1
	.type		_ZN40_INTERNAL_6fe3be0e_4_k_cu_180dbcd9_318354cute7productE,@object
	.size		_ZN40_INTERNAL_6fe3be0e_4_k_cu_180dbcd9_318354cute7productE,(_ZN40_INTERNAL_6fe3be0e_4_k_cu_180dbcd9_318354cuda3std3__45__cpo3endE - _ZN40_INTERNAL_6fe3be0e_4_k_cu_180dbcd9_318354cute7productE)
_ZN40_INTERNAL_6fe3be0e_4_k_cu_180dbcd9_318354cute7productE:
	.zero		1
	.type		_ZN40_INTERNAL_6fe3be0e_4_k_cu_180dbcd9_318354cuda3std3__45__cpo3endE,@object
	.size		_ZN40_INTERNAL_6fe3be0e_4_k_cu_180dbcd9_318354cuda3std3__45__cpo3endE,(_ZN40_INTERNAL_6fe3be0e_4_k_cu_180dbcd9_318354cuda3std3__419piecewise_constructE - _ZN40_INTERNAL_6fe3be0e_4_k_cu_180dbcd9_318354cuda3std3__45__cpo3endE)
_ZN40_INTERNAL_6fe3be0e_4_k_cu_180dbcd9_318354cuda3std3__45__cpo3endE:
	.zero		1
	.type		_ZN40_INTERNAL_6fe3be0e_4_k_cu_180dbcd9_318354cuda3std3__419piecewise_constructE,@object
	.size		_ZN40_INTERNAL_6fe3be0e_4_k_cu_180dbcd9_318354cuda3std3__419piecewise_constructE,(_ZN40_INTERNAL_6fe3be0e_4_k_cu_180dbcd9_318354cuda3std3__45__cpo4cendE - _ZN40_INTERNAL_6fe3be0e_4_k_cu_180dbcd9_318354cuda3std3__419piecewise_constructE)
_ZN40_INTERNAL_6fe3be0e_4_k_cu_180dbcd9_318354cuda3std3__419piecewise_constructE:
	.zero		1
	.type		_ZN40_INTERNAL_6fe3be0e_4_k_cu_180dbcd9_318354cuda3std3__45__cpo4cendE,@object
	.size		_ZN40_INTERNAL_6fe3be0e_4_k_cu_180dbcd9_318354cuda3std3__45__cpo4cendE,(_ZN40_INTERNAL_6fe3be0e_4_k_cu_180dbcd9_318354cuda3std6ranges3__45__cpo4swapE - _ZN40_INTERNAL_6fe3be0e_4_k_cu_180dbcd9_318354cuda3std3__45__cpo4cendE)
_ZN40_INTERNAL_6fe3be0e_4_k_cu_180dbcd9_318354cuda3std3__45__cpo4cendE:
	.zero		1
	.type		_ZN40_INTERNAL_6fe3be0e_4_k_cu_180dbcd9_318354cuda3std6ranges3__45__cpo4swapE,@object
	.size		_ZN40_INTERNAL_6fe3be0e_4_k_cu_180dbcd9_318354cuda3std6ranges3__45__cpo4swapE,(.L_8 - _ZN40_INTERNAL_6fe3be0e_4_k_cu_180dbcd9_318354cuda3std6ranges3__45__cpo4swapE)
_ZN40_INTERNAL_6fe3be0e_4_k_cu_180dbcd9_318354cuda3std6ranges3__45__cpo4swapE:
	.zero		1
.L_8:


//--------------------- .nv.constant0._ZN7cutlass13device_kernelINS_4gemm6kernel13GemmUniversalIN4cute5tupleIJiiiiEEENS1_10collective13CollectiveMmaINS1_34MainloopSm90TmaGmmaWarpSpecializedILi3ENS5_IJNS4_1CILi1EEENSA_ILi8EEESB_EEENS1_35KernelTmaWarpSpecializedCooperativeEEENS5_IJNSA_ILi128EEESG_NSA_ILi64EEEEEENS_6half_tENS5_IJSB_llEEESJ_NS5_IJlSB_lEEENS4_8TiledMMAINS4_8MMA_AtomIJNS4_4SM904GMMA26MMA_64x128x16_F32F16F16_SSILNSP_5MajorE1ELSR_0ELNSP_7ScaleInE1ELSS_1EEEEEENS4_6LayoutINS5_IJNSA_ILi2EEESB_SB_EEENS5_IJSB_NSA_ILi0EEESY_EEEEENS5_IJNS4_10UnderscoreES11_S11_EEEEENS4_23SM90_TMA_LOAD_MULTICASTENS4_14ComposedLayoutINS4_7SwizzleILi3ELi4ELi3EEENS4_18smem_ptr_flag_bitsILi16EEENSV_INS5_IJSH_SC_EEENS5_IJSB_SH_EEEEEEEvNS4_8identityENS4_13SM90_TMA_LOADENS15_IS17_S19_NSV_INS5_IJSC_SH_EEENS5_IJSH_SB_EEEEEEEvS1E_EENS_8epilogue10collective6detail29Sm90TmaWarpSpecializedAdapterINS1M_15DefaultEpilogueISJ_SL_SL_NS1L_6thread17LinearCombinationISJ_Li1EffLNS1Q_9ScaleType4KindE0ELNS_15FloatRoundStyleE2ESJ_EENS1_15EpilogueDefaultEEEEEvvEEEEvNT_6ParamsE --------------------------
	.section	.nv.constant0._ZN7cutlass13device_kernelINS_4gemm6kernel13GemmUniversalIN4cute5tupleIJiiiiEEENS1_10collective13CollectiveMmaINS1_34MainloopSm90TmaGmmaWarpSpecializedILi3ENS5_IJNS4_1CILi1EEENSA_ILi8EEESB_EEENS1_35KernelTmaWarpSpecializedCooperativeEEENS5_IJNSA_ILi128EEESG_NSA_ILi64EEEEEENS_6half_tENS5_IJSB_llEEESJ_NS5_IJlSB_lEEENS4_8TiledMMAINS4_8MMA_AtomIJNS4_4SM904GMMA26MMA_64x128x16_F32F16F16_SSILNSP_5MajorE1ELSR_0ELNSP_7ScaleInE1ELSS_1EEEEEENS4_6LayoutINS5_IJNSA_ILi2EEESB_SB_EEENS5_IJSB_NSA_ILi0EEESY_EEEEENS5_IJNS4_10UnderscoreES11_S11_EEEEENS4_23SM90_TMA_LOAD_MULTICASTENS4_14ComposedLayoutINS4_7SwizzleILi3ELi4ELi3EEENS4_18smem_ptr_flag_bitsILi16EEENSV_INS5_IJSH_SC_EEENS5_IJSB_SH_EEEEEEEvNS4_8identityENS4_13SM90_TMA_LOADENS15_IS17_S19_NSV_INS5_IJSC_SH_EEENS5_IJSH_SB_EEEEEEEvS1E_EENS_8epilogue10collective6detail29Sm90TmaWarpSpecializedAdapterINS1M_15DefaultEpilogueISJ_SL_SL_NS1L_6thread17LinearCombinationISJ_Li1EffLNS1Q_9ScaleType4KindE0ELNS_15FloatRoundStyleE2ESJ_EENS1_15EpilogueDefaultEEEEEvvEEEEvNT_6ParamsE,"a",@progbits
	.sectionflags	@""
	.align	4
.nv.constant0._ZN7cutlass13device_kernelINS_4gemm6kernel13GemmUniversalIN4cute5tupleIJiiiiEEENS1_10collective13CollectiveMmaINS1_34MainloopSm90TmaGmmaWarpSpecializedILi3ENS5_IJNS4_1CILi1EEENSA_ILi8EEESB_EEENS1_35KernelTmaWarpSpecializedCooperativeEEENS5_IJNSA_ILi128EEESG_NSA_ILi64EEEEEENS_6half_tENS5_IJSB_llEEESJ_NS5_IJlSB_lEEENS4_8TiledMMAINS4_8MMA_AtomIJNS4_4SM904GMMA26MMA_64x128x16_F32F16F16_SSILNSP_5MajorE1ELSR_0ELNSP_7ScaleInE1ELSS_1EEEEEENS4_6LayoutINS5_IJNSA_ILi2EEESB_SB_EEENS5_IJSB_NSA_ILi0EEESY_EEEEENS5_IJNS4_10UnderscoreES11_S11_EEEEENS4_23SM90_TMA_LOAD_MULTICASTENS4_14ComposedLayoutINS4_7SwizzleILi3ELi4ELi3EEENS4_18smem_ptr_flag_bitsILi16EEENSV_INS5_IJSH_SC_EEENS5_IJSB_SH_EEEEEEEvNS4_8identityENS4_13SM90_TMA_LOADENS15_IS17_S19_NSV_INS5_IJSC_SH_EEENS5_IJSH_SB_EEEEEEEvS1E_EENS_8epilogue10collective6detail29Sm90TmaWarpSpecializedAdapterINS1M_15DefaultEpilogueISJ_SL_SL_NS1L_6thread17LinearCombinationISJ_Li1EffLNS1Q_9ScaleType4KindE0ELNS_15FloatRoundStyleE2ESJ_EENS1_15EpilogueDefaultEEEEEvvEEEEvNT_6ParamsE:
	.zero		1664


//--------------------- SYMBOLS --------------------------

	.type		.nv.reservedSmem.offset0,@object
	.size		.nv.reservedSmem.offset0,0x4
	.type		__assertfail,@function
